//
// Generated by NVIDIA NVVM Compiler
//
// Compiler Build ID: CL-36424714
// Cuda compilation tools, release 13.0, V13.0.88
// Based on NVVM 20.0.0
//

.version 9.0
.target sm_100
.address_size 64

	// .globl	_Z8Sgemm_v2ILi128ELi8ELi128ELi8ELi8EEvPfS0_S0_iii
// _ZZ8Sgemm_v2ILi128ELi8ELi128ELi8ELi8EEvPfS0_S0_iiiE2As has been demoted
// _ZZ8Sgemm_v2ILi128ELi8ELi128ELi8ELi8EEvPfS0_S0_iiiE2Bs has been demoted

.visible .entry _Z8Sgemm_v2ILi128ELi8ELi128ELi8ELi8EEvPfS0_S0_iii(
	.param .u64 .ptr .align 1 _Z8Sgemm_v2ILi128ELi8ELi128ELi8ELi8EEvPfS0_S0_iii_param_0,
	.param .u64 .ptr .align 1 _Z8Sgemm_v2ILi128ELi8ELi128ELi8ELi8EEvPfS0_S0_iii_param_1,
	.param .u64 .ptr .align 1 _Z8Sgemm_v2ILi128ELi8ELi128ELi8ELi8EEvPfS0_S0_iii_param_2,
	.param .u32 _Z8Sgemm_v2ILi128ELi8ELi128ELi8ELi8EEvPfS0_S0_iii_param_3,
	.param .u32 _Z8Sgemm_v2ILi128ELi8ELi128ELi8ELi8EEvPfS0_S0_iii_param_4,
	.param .u32 _Z8Sgemm_v2ILi128ELi8ELi128ELi8ELi8EEvPfS0_S0_iii_param_5
)
{
	.reg .pred 	%p<4>;
	.reg .b16 	%rs<9>;
	.reg .b32 	%r<110>;
	.reg .b32 	%f<867>;
	.reg .b64 	%rd<37>;
	// demoted variable
	.shared .align 4 .b8 _ZZ8Sgemm_v2ILi128ELi8ELi128ELi8ELi8EEvPfS0_S0_iiiE2As[8192];
	// demoted variable
	.shared .align 4 .b8 _ZZ8Sgemm_v2ILi128ELi8ELi128ELi8ELi8EEvPfS0_S0_iiiE2Bs[8192];
	ld.param.u64 	%rd6, [_Z8Sgemm_v2ILi128ELi8ELi128ELi8ELi8EEvPfS0_S0_iii_param_0];
	ld.param.u64 	%rd4, [_Z8Sgemm_v2ILi128ELi8ELi128ELi8ELi8EEvPfS0_S0_iii_param_1];
	ld.param.u32 	%r11, [_Z8Sgemm_v2ILi128ELi8ELi128ELi8ELi8EEvPfS0_S0_iii_param_4];
	ld.param.u32 	%r12, [_Z8Sgemm_v2ILi128ELi8ELi128ELi8ELi8EEvPfS0_S0_iii_param_5];
	cvta.to.global.u64 	%rd7, %rd6;
	cvta.to.global.u64 	%rd8, %rd4;
	mov.u32 	%r15, %ctaid.x;
	mov.u32 	%r16, %ctaid.y;
	mov.u32 	%r17, %tid.x;
	mov.u32 	%r18, %tid.y;
	shl.b32 	%r19, %r18, 4;
	add.s32 	%r20, %r19, %r17;
	cvt.u16.u32 	%rs1, %r17;
	cvt.u16.u32 	%rs2, %r19;
	add.s16 	%rs3, %rs2, %rs1;
	shr.u16 	%rs4, %rs3, 1;
	cvt.u32.u16 	%r21, %rs4;
	shr.u32 	%r22, %r20, 5;
	shl.b32 	%r23, %r17, 2;
	and.b32  	%r24, %r23, 4;
	shl.b32 	%r25, %r20, 2;
	and.b32  	%r26, %r25, 124;
	mul.lo.s32 	%r27, %r16, %r11;
	shl.b32 	%r28, %r27, 7;
	cvt.s64.s32 	%rd9, %r28;
	shl.b32 	%r29, %r15, 7;
	mul.wide.u32 	%rd10, %r29, 4;
	add.s64 	%rd11, %rd8, %rd10;
	mad.lo.s32 	%r30, %r11, %r21, %r24;
	cvt.s64.s32 	%rd12, %r30;
	add.s64 	%rd13, %rd9, %rd12;
	shl.b64 	%rd14, %rd13, 2;
	add.s64 	%rd15, %rd14, %rd7;
	ld.global.nc.v4.f32 	{%f862, %f861, %f860, %f859}, [%rd15];
	bar.sync 	0;
	shl.b32 	%r31, %r17, 11;
	and.b32  	%r32, %r31, 2048;
	mov.u32 	%r33, _ZZ8Sgemm_v2ILi128ELi8ELi128ELi8ELi8EEvPfS0_S0_iiiE2As;
	add.s32 	%r34, %r33, %r32;
	mul.wide.u16 	%r35, %rs4, 4;
	add.s32 	%r36, %r34, %r35;
	st.shared.f32 	[%r36], %f862;
	st.shared.f32 	[%r36+512], %f861;
	st.shared.f32 	[%r36+1024], %f860;
	st.shared.f32 	[%r36+1536], %f859;
	bar.sync 	0;
	shl.b32 	%r37, %r22, 9;
	mov.u32 	%r38, _ZZ8Sgemm_v2ILi128ELi8ELi128ELi8ELi8EEvPfS0_S0_iiiE2Bs;
	add.s32 	%r39, %r38, %r37;
	shl.b32 	%r40, %r20, 4;
	and.b32  	%r41, %r40, 496;
	add.s32 	%r42, %r39, %r41;
	mad.lo.s32 	%r43, %r12, %r22, %r26;
	mul.wide.s32 	%rd16, %r43, 4;
	add.s64 	%rd17, %rd11, %rd16;
	ld.global.nc.v4.f32 	{%f287, %f288, %f289, %f290}, [%rd17];
	st.shared.v4.f32 	[%r42], {%f287, %f288, %f289, %f290};
	bar.sync 	0;
	shl.b32 	%r44, %r18, 5;
	add.s32 	%r45, %r33, %r44;
	ld.shared.v4.f32 	{%f778, %f777, %f776, %f775}, [%r45];
	ld.shared.v4.f32 	{%f774, %f773, %f772, %f771}, [%r45+16];
	shl.b32 	%r46, %r17, 5;
	add.s32 	%r47, %r38, %r46;
	ld.shared.v4.f32 	{%f786, %f785, %f784, %f783}, [%r47];
	ld.shared.v4.f32 	{%f782, %f781, %f780, %f779}, [%r47+16];
	bar.sync 	0;
	add.s64 	%rd36, %rd15, 32;
	add.s32 	%r48, %r22, 8;
	mad.lo.s32 	%r106, %r12, %r48, %r26;
	mov.b32 	%r108, 0;
	mov.b32 	%r107, 1;
	mov.f32 	%f787, 0f00000000;
	mov.f32 	%f788, %f787;
	mov.f32 	%f789, %f787;
	mov.f32 	%f790, %f787;
	mov.f32 	%f791, %f787;
	mov.f32 	%f792, %f787;
	mov.f32 	%f793, %f787;
	mov.f32 	%f794, %f787;
	mov.f32 	%f795, %f787;
	mov.f32 	%f796, %f787;
	mov.f32 	%f797, %f787;
	mov.f32 	%f798, %f787;
	mov.f32 	%f799, %f787;
	mov.f32 	%f800, %f787;
	mov.f32 	%f801, %f787;
	mov.f32 	%f802, %f787;
	mov.f32 	%f803, %f787;
	mov.f32 	%f804, %f787;
	mov.f32 	%f805, %f787;
	mov.f32 	%f806, %f787;
	mov.f32 	%f807, %f787;
	mov.f32 	%f808, %f787;
	mov.f32 	%f809, %f787;
	mov.f32 	%f810, %f787;
	mov.f32 	%f811, %f787;
	mov.f32 	%f812, %f787;
	mov.f32 	%f813, %f787;
	mov.f32 	%f814, %f787;
	mov.f32 	%f815, %f787;
	mov.f32 	%f816, %f787;
	mov.f32 	%f817, %f787;
	mov.f32 	%f818, %f787;
	mov.f32 	%f819, %f787;
	mov.f32 	%f820, %f787;
	mov.f32 	%f821, %f787;
	mov.f32 	%f822, %f787;
	mov.f32 	%f823, %f787;
	mov.f32 	%f824, %f787;
	mov.f32 	%f825, %f787;
	mov.f32 	%f826, %f787;
	mov.f32 	%f827, %f787;
	mov.f32 	%f828, %f787;
	mov.f32 	%f829, %f787;
	mov.f32 	%f830, %f787;
	mov.f32 	%f831, %f787;
	mov.f32 	%f832, %f787;
	mov.f32 	%f833, %f787;
	mov.f32 	%f834, %f787;
	mov.f32 	%f835, %f787;
	mov.f32 	%f836, %f787;
	mov.f32 	%f837, %f787;
	mov.f32 	%f838, %f787;
	mov.f32 	%f839, %f787;
	mov.f32 	%f840, %f787;
	mov.f32 	%f841, %f787;
	mov.f32 	%f842, %f787;
	mov.f32 	%f843, %f787;
	mov.f32 	%f844, %f787;
	mov.f32 	%f845, %f787;
	mov.f32 	%f846, %f787;
	mov.f32 	%f847, %f787;
	mov.f32 	%f848, %f787;
	mov.f32 	%f849, %f787;
	mov.f32 	%f850, %f787;
$L__BB0_1:
	ld.param.u32 	%r101, [_Z8Sgemm_v2ILi128ELi8ELi128ELi8ELi8EEvPfS0_S0_iii_param_4];
	add.s32 	%r108, %r108, 8;
	setp.ge.s32 	%p1, %r108, %r101;
	@%p1 bra 	$L__BB0_3;
	ld.param.u64 	%rd34, [_Z8Sgemm_v2ILi128ELi8ELi128ELi8ELi8EEvPfS0_S0_iii_param_1];
	ld.global.nc.v4.f32 	{%f862, %f861, %f860, %f859}, [%rd36];
	cvta.to.global.u64 	%rd18, %rd34;
	mov.u32 	%r49, %ctaid.x;
	shl.b32 	%r50, %r49, 7;
	mul.wide.u32 	%rd19, %r50, 4;
	add.s64 	%rd20, %rd18, %rd19;
	mul.wide.s32 	%rd21, %r106, 4;
	add.s64 	%rd22, %rd20, %rd21;
	ld.global.nc.v4.f32 	{%f866, %f865, %f864, %f863}, [%rd22];
$L__BB0_3:
	ld.param.u32 	%r102, [_Z8Sgemm_v2ILi128ELi8ELi128ELi8ELi8EEvPfS0_S0_iii_param_4];
	setp.ge.s32 	%p2, %r108, %r102;
	bar.sync 	0;
	shl.b32 	%r51, %r107, 12;
	xor.b32  	%r52, %r51, 4096;
	mov.u32 	%r53, _ZZ8Sgemm_v2ILi128ELi8ELi128ELi8ELi8EEvPfS0_S0_iiiE2As;
	add.s32 	%r54, %r53, %r52;
	mov.u32 	%r55, _ZZ8Sgemm_v2ILi128ELi8ELi128ELi8ELi8EEvPfS0_S0_iiiE2Bs;
	add.s32 	%r56, %r55, %r52;
	mov.u32 	%r57, %tid.y;
	shl.b32 	%r58, %r57, 5;
	add.s32 	%r59, %r54, %r58;
	ld.shared.v4.f32 	{%f291, %f292, %f293, %f294}, [%r59+512];
	ld.shared.v4.f32 	{%f295, %f296, %f297, %f298}, [%r59+528];
	mov.u32 	%r60, %tid.x;
	shl.b32 	%r61, %r60, 5;
	add.s32 	%r62, %r56, %r61;
	ld.shared.v4.f32 	{%f299, %f300, %f301, %f302}, [%r62+512];
	ld.shared.v4.f32 	{%f303, %f304, %f305, %f306}, [%r62+528];
	bar.sync 	0;
	fma.rn.f32 	%f307, %f778, %f786, %f850;
	fma.rn.f32 	%f308, %f778, %f785, %f849;
	fma.rn.f32 	%f309, %f778, %f784, %f848;
	fma.rn.f32 	%f310, %f778, %f783, %f847;
	fma.rn.f32 	%f311, %f778, %f782, %f846;
	fma.rn.f32 	%f312, %f778, %f781, %f845;
	fma.rn.f32 	%f313, %f778, %f780, %f844;
	fma.rn.f32 	%f314, %f778, %f779, %f843;
	fma.rn.f32 	%f315, %f777, %f786, %f842;
	fma.rn.f32 	%f316, %f777, %f785, %f841;
	fma.rn.f32 	%f317, %f777, %f784, %f840;
	fma.rn.f32 	%f318, %f777, %f783, %f839;
	fma.rn.f32 	%f319, %f777, %f782, %f838;
	fma.rn.f32 	%f320, %f777, %f781, %f837;
	fma.rn.f32 	%f321, %f777, %f780, %f836;
	fma.rn.f32 	%f322, %f777, %f779, %f835;
	fma.rn.f32 	%f323, %f776, %f786, %f834;
	fma.rn.f32 	%f324, %f776, %f785, %f833;
	fma.rn.f32 	%f325, %f776, %f784, %f832;
	fma.rn.f32 	%f326, %f776, %f783, %f831;
	fma.rn.f32 	%f327, %f776, %f782, %f830;
	fma.rn.f32 	%f328, %f776, %f781, %f829;
	fma.rn.f32 	%f329, %f776, %f780, %f828;
	fma.rn.f32 	%f330, %f776, %f779, %f827;
	fma.rn.f32 	%f331, %f775, %f786, %f826;
	fma.rn.f32 	%f332, %f775, %f785, %f825;
	fma.rn.f32 	%f333, %f775, %f784, %f824;
	fma.rn.f32 	%f334, %f775, %f783, %f823;
	fma.rn.f32 	%f335, %f775, %f782, %f822;
	fma.rn.f32 	%f336, %f775, %f781, %f821;
	fma.rn.f32 	%f337, %f775, %f780, %f820;
	fma.rn.f32 	%f338, %f775, %f779, %f819;
	fma.rn.f32 	%f339, %f774, %f786, %f818;
	fma.rn.f32 	%f340, %f774, %f785, %f817;
	fma.rn.f32 	%f341, %f774, %f784, %f816;
	fma.rn.f32 	%f342, %f774, %f783, %f815;
	fma.rn.f32 	%f343, %f774, %f782, %f814;
	fma.rn.f32 	%f344, %f774, %f781, %f813;
	fma.rn.f32 	%f345, %f774, %f780, %f812;
	fma.rn.f32 	%f346, %f774, %f779, %f811;
	fma.rn.f32 	%f347, %f773, %f786, %f810;
	fma.rn.f32 	%f348, %f773, %f785, %f809;
	fma.rn.f32 	%f349, %f773, %f784, %f808;
	fma.rn.f32 	%f350, %f773, %f783, %f807;
	fma.rn.f32 	%f351, %f773, %f782, %f806;
	fma.rn.f32 	%f352, %f773, %f781, %f805;
	fma.rn.f32 	%f353, %f773, %f780, %f804;
	fma.rn.f32 	%f354, %f773, %f779, %f803;
	fma.rn.f32 	%f355, %f772, %f786, %f802;
	fma.rn.f32 	%f356, %f772, %f785, %f801;
	fma.rn.f32 	%f357, %f772, %f784, %f800;
	fma.rn.f32 	%f358, %f772, %f783, %f799;
	fma.rn.f32 	%f359, %f772, %f782, %f798;
	fma.rn.f32 	%f360, %f772, %f781, %f797;
	fma.rn.f32 	%f361, %f772, %f780, %f796;
	fma.rn.f32 	%f362, %f772, %f779, %f795;
	fma.rn.f32 	%f363, %f771, %f786, %f794;
	fma.rn.f32 	%f364, %f771, %f785, %f793;
	fma.rn.f32 	%f365, %f771, %f784, %f792;
	fma.rn.f32 	%f366, %f771, %f783, %f791;
	fma.rn.f32 	%f367, %f771, %f782, %f790;
	fma.rn.f32 	%f368, %f771, %f781, %f789;
	fma.rn.f32 	%f369, %f771, %f780, %f788;
	fma.rn.f32 	%f370, %f771, %f779, %f787;
	ld.shared.v4.f32 	{%f371, %f372, %f373, %f374}, [%r59+1024];
	ld.shared.v4.f32 	{%f375, %f376, %f377, %f378}, [%r59+1040];
	ld.shared.v4.f32 	{%f379, %f380, %f381, %f382}, [%r62+1024];
	ld.shared.v4.f32 	{%f383, %f384, %f385, %f386}, [%r62+1040];
	bar.sync 	0;
	fma.rn.f32 	%f387, %f291, %f299, %f307;
	fma.rn.f32 	%f388, %f291, %f300, %f308;
	fma.rn.f32 	%f389, %f291, %f301, %f309;
	fma.rn.f32 	%f390, %f291, %f302, %f310;
	fma.rn.f32 	%f391, %f291, %f303, %f311;
	fma.rn.f32 	%f392, %f291, %f304, %f312;
	fma.rn.f32 	%f393, %f291, %f305, %f313;
	fma.rn.f32 	%f394, %f291, %f306, %f314;
	fma.rn.f32 	%f395, %f292, %f299, %f315;
	fma.rn.f32 	%f396, %f292, %f300, %f316;
	fma.rn.f32 	%f397, %f292, %f301, %f317;
	fma.rn.f32 	%f398, %f292, %f302, %f318;
	fma.rn.f32 	%f399, %f292, %f303, %f319;
	fma.rn.f32 	%f400, %f292, %f304, %f320;
	fma.rn.f32 	%f401, %f292, %f305, %f321;
	fma.rn.f32 	%f402, %f292, %f306, %f322;
	fma.rn.f32 	%f403, %f293, %f299, %f323;
	fma.rn.f32 	%f404, %f293, %f300, %f324;
	fma.rn.f32 	%f405, %f293, %f301, %f325;
	fma.rn.f32 	%f406, %f293, %f302, %f326;
	fma.rn.f32 	%f407, %f293, %f303, %f327;
	fma.rn.f32 	%f408, %f293, %f304, %f328;
	fma.rn.f32 	%f409, %f293, %f305, %f329;
	fma.rn.f32 	%f410, %f293, %f306, %f330;
	fma.rn.f32 	%f411, %f294, %f299, %f331;
	fma.rn.f32 	%f412, %f294, %f300, %f332;
	fma.rn.f32 	%f413, %f294, %f301, %f333;
	fma.rn.f32 	%f414, %f294, %f302, %f334;
	fma.rn.f32 	%f415, %f294, %f303, %f335;
	fma.rn.f32 	%f416, %f294, %f304, %f336;
	fma.rn.f32 	%f417, %f294, %f305, %f337;
	fma.rn.f32 	%f418, %f294, %f306, %f338;
	fma.rn.f32 	%f419, %f295, %f299, %f339;
	fma.rn.f32 	%f420, %f295, %f300, %f340;
	fma.rn.f32 	%f421, %f295, %f301, %f341;
	fma.rn.f32 	%f422, %f295, %f302, %f342;
	fma.rn.f32 	%f423, %f295, %f303, %f343;
	fma.rn.f32 	%f424, %f295, %f304, %f344;
	fma.rn.f32 	%f425, %f295, %f305, %f345;
	fma.rn.f32 	%f426, %f295, %f306, %f346;
	fma.rn.f32 	%f427, %f296, %f299, %f347;
	fma.rn.f32 	%f428, %f296, %f300, %f348;
	fma.rn.f32 	%f429, %f296, %f301, %f349;
	fma.rn.f32 	%f430, %f296, %f302, %f350;
	fma.rn.f32 	%f431, %f296, %f303, %f351;
	fma.rn.f32 	%f432, %f296, %f304, %f352;
	fma.rn.f32 	%f433, %f296, %f305, %f353;
	fma.rn.f32 	%f434, %f296, %f306, %f354;
	fma.rn.f32 	%f435, %f297, %f299, %f355;
	fma.rn.f32 	%f436, %f297, %f300, %f356;
	fma.rn.f32 	%f437, %f297, %f301, %f357;
	fma.rn.f32 	%f438, %f297, %f302, %f358;
	fma.rn.f32 	%f439, %f297, %f303, %f359;
	fma.rn.f32 	%f440, %f297, %f304, %f360;
	fma.rn.f32 	%f441, %f297, %f305, %f361;
	fma.rn.f32 	%f442, %f297, %f306, %f362;
	fma.rn.f32 	%f443, %f298, %f299, %f363;
	fma.rn.f32 	%f444, %f298, %f300, %f364;
	fma.rn.f32 	%f445, %f298, %f301, %f365;
	fma.rn.f32 	%f446, %f298, %f302, %f366;
	fma.rn.f32 	%f447, %f298, %f303, %f367;
	fma.rn.f32 	%f448, %f298, %f304, %f368;
	fma.rn.f32 	%f449, %f298, %f305, %f369;
	fma.rn.f32 	%f450, %f298, %f306, %f370;
	ld.shared.v4.f32 	{%f451, %f452, %f453, %f454}, [%r59+1536];
	ld.shared.v4.f32 	{%f455, %f456, %f457, %f458}, [%r59+1552];
	ld.shared.v4.f32 	{%f459, %f460, %f461, %f462}, [%r62+1536];
	ld.shared.v4.f32 	{%f463, %f464, %f465, %f466}, [%r62+1552];
	bar.sync 	0;
	fma.rn.f32 	%f467, %f371, %f379, %f387;
	fma.rn.f32 	%f468, %f371, %f380, %f388;
	fma.rn.f32 	%f469, %f371, %f381, %f389;
	fma.rn.f32 	%f470, %f371, %f382, %f390;
	fma.rn.f32 	%f471, %f371, %f383, %f391;
	fma.rn.f32 	%f472, %f371, %f384, %f392;
	fma.rn.f32 	%f473, %f371, %f385, %f393;
	fma.rn.f32 	%f474, %f371, %f386, %f394;
	fma.rn.f32 	%f475, %f372, %f379, %f395;
	fma.rn.f32 	%f476, %f372, %f380, %f396;
	fma.rn.f32 	%f477, %f372, %f381, %f397;
	fma.rn.f32 	%f478, %f372, %f382, %f398;
	fma.rn.f32 	%f479, %f372, %f383, %f399;
	fma.rn.f32 	%f480, %f372, %f384, %f400;
	fma.rn.f32 	%f481, %f372, %f385, %f401;
	fma.rn.f32 	%f482, %f372, %f386, %f402;
	fma.rn.f32 	%f483, %f373, %f379, %f403;
	fma.rn.f32 	%f484, %f373, %f380, %f404;
	fma.rn.f32 	%f485, %f373, %f381, %f405;
	fma.rn.f32 	%f486, %f373, %f382, %f406;
	fma.rn.f32 	%f487, %f373, %f383, %f407;
	fma.rn.f32 	%f488, %f373, %f384, %f408;
	fma.rn.f32 	%f489, %f373, %f385, %f409;
	fma.rn.f32 	%f490, %f373, %f386, %f410;
	fma.rn.f32 	%f491, %f374, %f379, %f411;
	fma.rn.f32 	%f492, %f374, %f380, %f412;
	fma.rn.f32 	%f493, %f374, %f381, %f413;
	fma.rn.f32 	%f494, %f374, %f382, %f414;
	fma.rn.f32 	%f495, %f374, %f383, %f415;
	fma.rn.f32 	%f496, %f374, %f384, %f416;
	fma.rn.f32 	%f497, %f374, %f385, %f417;
	fma.rn.f32 	%f498, %f374, %f386, %f418;
	fma.rn.f32 	%f499, %f375, %f379, %f419;
	fma.rn.f32 	%f500, %f375, %f380, %f420;
	fma.rn.f32 	%f501, %f375, %f381, %f421;
	fma.rn.f32 	%f502, %f375, %f382, %f422;
	fma.rn.f32 	%f503, %f375, %f383, %f423;
	fma.rn.f32 	%f504, %f375, %f384, %f424;
	fma.rn.f32 	%f505, %f375, %f385, %f425;
	fma.rn.f32 	%f506, %f375, %f386, %f426;
	fma.rn.f32 	%f507, %f376, %f379, %f427;
	fma.rn.f32 	%f508, %f376, %f380, %f428;
	fma.rn.f32 	%f509, %f376, %f381, %f429;
	fma.rn.f32 	%f510, %f376, %f382, %f430;
	fma.rn.f32 	%f511, %f376, %f383, %f431;
	fma.rn.f32 	%f512, %f376, %f384, %f432;
	fma.rn.f32 	%f513, %f376, %f385, %f433;
	fma.rn.f32 	%f514, %f376, %f386, %f434;
	fma.rn.f32 	%f515, %f377, %f379, %f435;
	fma.rn.f32 	%f516, %f377, %f380, %f436;
	fma.rn.f32 	%f517, %f377, %f381, %f437;
	fma.rn.f32 	%f518, %f377, %f382, %f438;
	fma.rn.f32 	%f519, %f377, %f383, %f439;
	fma.rn.f32 	%f520, %f377, %f384, %f440;
	fma.rn.f32 	%f521, %f377, %f385, %f441;
	fma.rn.f32 	%f522, %f377, %f386, %f442;
	fma.rn.f32 	%f523, %f378, %f379, %f443;
	fma.rn.f32 	%f524, %f378, %f380, %f444;
	fma.rn.f32 	%f525, %f378, %f381, %f445;
	fma.rn.f32 	%f526, %f378, %f382, %f446;
	fma.rn.f32 	%f527, %f378, %f383, %f447;
	fma.rn.f32 	%f528, %f378, %f384, %f448;
	fma.rn.f32 	%f529, %f378, %f385, %f449;
	fma.rn.f32 	%f530, %f378, %f386, %f450;
	ld.shared.v4.f32 	{%f531, %f532, %f533, %f534}, [%r59+2048];
	ld.shared.v4.f32 	{%f535, %f536, %f537, %f538}, [%r59+2064];
	ld.shared.v4.f32 	{%f539, %f540, %f541, %f542}, [%r62+2048];
	ld.shared.v4.f32 	{%f543, %f544, %f545, %f546}, [%r62+2064];
	bar.sync 	0;
	fma.rn.f32 	%f547, %f451, %f459, %f467;
	fma.rn.f32 	%f548, %f451, %f460, %f468;
	fma.rn.f32 	%f549, %f451, %f461, %f469;
	fma.rn.f32 	%f550, %f451, %f462, %f470;
	fma.rn.f32 	%f551, %f451, %f463, %f471;
	fma.rn.f32 	%f552, %f451, %f464, %f472;
	fma.rn.f32 	%f553, %f451, %f465, %f473;
	fma.rn.f32 	%f554, %f451, %f466, %f474;
	fma.rn.f32 	%f555, %f452, %f459, %f475;
	fma.rn.f32 	%f556, %f452, %f460, %f476;
	fma.rn.f32 	%f557, %f452, %f461, %f477;
	fma.rn.f32 	%f558, %f452, %f462, %f478;
	fma.rn.f32 	%f559, %f452, %f463, %f479;
	fma.rn.f32 	%f560, %f452, %f464, %f480;
	fma.rn.f32 	%f561, %f452, %f465, %f481;
	fma.rn.f32 	%f562, %f452, %f466, %f482;
	fma.rn.f32 	%f563, %f453, %f459, %f483;
	fma.rn.f32 	%f564, %f453, %f460, %f484;
	fma.rn.f32 	%f565, %f453, %f461, %f485;
	fma.rn.f32 	%f566, %f453, %f462, %f486;
	fma.rn.f32 	%f567, %f453, %f463, %f487;
	fma.rn.f32 	%f568, %f453, %f464, %f488;
	fma.rn.f32 	%f569, %f453, %f465, %f489;
	fma.rn.f32 	%f570, %f453, %f466, %f490;
	fma.rn.f32 	%f571, %f454, %f459, %f491;
	fma.rn.f32 	%f572, %f454, %f460, %f492;
	fma.rn.f32 	%f573, %f454, %f461, %f493;
	fma.rn.f32 	%f574, %f454, %f462, %f494;
	fma.rn.f32 	%f575, %f454, %f463, %f495;
	fma.rn.f32 	%f576, %f454, %f464, %f496;
	fma.rn.f32 	%f577, %f454, %f465, %f497;
	fma.rn.f32 	%f578, %f454, %f466, %f498;
	fma.rn.f32 	%f579, %f455, %f459, %f499;
	fma.rn.f32 	%f580, %f455, %f460, %f500;
	fma.rn.f32 	%f581, %f455, %f461, %f501;
	fma.rn.f32 	%f582, %f455, %f462, %f502;
	fma.rn.f32 	%f583, %f455, %f463, %f503;
	fma.rn.f32 	%f584, %f455, %f464, %f504;
	fma.rn.f32 	%f585, %f455, %f465, %f505;
	fma.rn.f32 	%f586, %f455, %f466, %f506;
	fma.rn.f32 	%f587, %f456, %f459, %f507;
	fma.rn.f32 	%f588, %f456, %f460, %f508;
	fma.rn.f32 	%f589, %f456, %f461, %f509;
	fma.rn.f32 	%f590, %f456, %f462, %f510;
	fma.rn.f32 	%f591, %f456, %f463, %f511;
	fma.rn.f32 	%f592, %f456, %f464, %f512;
	fma.rn.f32 	%f593, %f456, %f465, %f513;
	fma.rn.f32 	%f594, %f456, %f466, %f514;
	fma.rn.f32 	%f595, %f457, %f459, %f515;
	fma.rn.f32 	%f596, %f457, %f460, %f516;
	fma.rn.f32 	%f597, %f457, %f461, %f517;
	fma.rn.f32 	%f598, %f457, %f462, %f518;
	fma.rn.f32 	%f599, %f457, %f463, %f519;
	fma.rn.f32 	%f600, %f457, %f464, %f520;
	fma.rn.f32 	%f601, %f457, %f465, %f521;
	fma.rn.f32 	%f602, %f457, %f466, %f522;
	fma.rn.f32 	%f603, %f458, %f459, %f523;
	fma.rn.f32 	%f604, %f458, %f460, %f524;
	fma.rn.f32 	%f605, %f458, %f461, %f525;
	fma.rn.f32 	%f606, %f458, %f462, %f526;
	fma.rn.f32 	%f607, %f458, %f463, %f527;
	fma.rn.f32 	%f608, %f458, %f464, %f528;
	fma.rn.f32 	%f609, %f458, %f465, %f529;
	fma.rn.f32 	%f610, %f458, %f466, %f530;
	ld.shared.v4.f32 	{%f611, %f612, %f613, %f614}, [%r59+2560];
	ld.shared.v4.f32 	{%f615, %f616, %f617, %f618}, [%r59+2576];
	ld.shared.v4.f32 	{%f619, %f620, %f621, %f622}, [%r62+2560];
	ld.shared.v4.f32 	{%f623, %f624, %f625, %f626}, [%r62+2576];
	bar.sync 	0;
	fma.rn.f32 	%f627, %f531, %f539, %f547;
	fma.rn.f32 	%f628, %f531, %f540, %f548;
	fma.rn.f32 	%f629, %f531, %f541, %f549;
	fma.rn.f32 	%f630, %f531, %f542, %f550;
	fma.rn.f32 	%f631, %f531, %f543, %f551;
	fma.rn.f32 	%f632, %f531, %f544, %f552;
	fma.rn.f32 	%f633, %f531, %f545, %f553;
	fma.rn.f32 	%f634, %f531, %f546, %f554;
	fma.rn.f32 	%f635, %f532, %f539, %f555;
	fma.rn.f32 	%f636, %f532, %f540, %f556;
	fma.rn.f32 	%f637, %f532, %f541, %f557;
	fma.rn.f32 	%f638, %f532, %f542, %f558;
	fma.rn.f32 	%f639, %f532, %f543, %f559;
	fma.rn.f32 	%f640, %f532, %f544, %f560;
	fma.rn.f32 	%f641, %f532, %f545, %f561;
	fma.rn.f32 	%f642, %f532, %f546, %f562;
	fma.rn.f32 	%f643, %f533, %f539, %f563;
	fma.rn.f32 	%f644, %f533, %f540, %f564;
	fma.rn.f32 	%f645, %f533, %f541, %f565;
	fma.rn.f32 	%f646, %f533, %f542, %f566;
	fma.rn.f32 	%f647, %f533, %f543, %f567;
	fma.rn.f32 	%f648, %f533, %f544, %f568;
	fma.rn.f32 	%f649, %f533, %f545, %f569;
	fma.rn.f32 	%f650, %f533, %f546, %f570;
	fma.rn.f32 	%f651, %f534, %f539, %f571;
	fma.rn.f32 	%f652, %f534, %f540, %f572;
	fma.rn.f32 	%f653, %f534, %f541, %f573;
	fma.rn.f32 	%f654, %f534, %f542, %f574;
	fma.rn.f32 	%f655, %f534, %f543, %f575;
	fma.rn.f32 	%f656, %f534, %f544, %f576;
	fma.rn.f32 	%f657, %f534, %f545, %f577;
	fma.rn.f32 	%f658, %f534, %f546, %f578;
	fma.rn.f32 	%f659, %f535, %f539, %f579;
	fma.rn.f32 	%f660, %f535, %f540, %f580;
	fma.rn.f32 	%f661, %f535, %f541, %f581;
	fma.rn.f32 	%f662, %f535, %f542, %f582;
	fma.rn.f32 	%f663, %f535, %f543, %f583;
	fma.rn.f32 	%f664, %f535, %f544, %f584;
	fma.rn.f32 	%f665, %f535, %f545, %f585;
	fma.rn.f32 	%f666, %f535, %f546, %f586;
	fma.rn.f32 	%f667, %f536, %f539, %f587;
	fma.rn.f32 	%f668, %f536, %f540, %f588;
	fma.rn.f32 	%f669, %f536, %f541, %f589;
	fma.rn.f32 	%f670, %f536, %f542, %f590;
	fma.rn.f32 	%f671, %f536, %f543, %f591;
	fma.rn.f32 	%f672, %f536, %f544, %f592;
	fma.rn.f32 	%f673, %f536, %f545, %f593;
	fma.rn.f32 	%f674, %f536, %f546, %f594;
	fma.rn.f32 	%f675, %f537, %f539, %f595;
	fma.rn.f32 	%f676, %f537, %f540, %f596;
	fma.rn.f32 	%f677, %f537, %f541, %f597;
	fma.rn.f32 	%f678, %f537, %f542, %f598;
	fma.rn.f32 	%f679, %f537, %f543, %f599;
	fma.rn.f32 	%f680, %f537, %f544, %f600;
	fma.rn.f32 	%f681, %f537, %f545, %f601;
	fma.rn.f32 	%f682, %f537, %f546, %f602;
	fma.rn.f32 	%f683, %f538, %f539, %f603;
	fma.rn.f32 	%f684, %f538, %f540, %f604;
	fma.rn.f32 	%f685, %f538, %f541, %f605;
	fma.rn.f32 	%f686, %f538, %f542, %f606;
	fma.rn.f32 	%f687, %f538, %f543, %f607;
	fma.rn.f32 	%f688, %f538, %f544, %f608;
	fma.rn.f32 	%f689, %f538, %f545, %f609;
	fma.rn.f32 	%f690, %f538, %f546, %f610;
	ld.shared.v4.f32 	{%f691, %f692, %f693, %f694}, [%r59+3072];
	ld.shared.v4.f32 	{%f695, %f696, %f697, %f698}, [%r59+3088];
	ld.shared.v4.f32 	{%f699, %f700, %f701, %f702}, [%r62+3072];
	ld.shared.v4.f32 	{%f703, %f704, %f705, %f706}, [%r62+3088];
	bar.sync 	0;
	fma.rn.f32 	%f707, %f611, %f619, %f627;
	fma.rn.f32 	%f708, %f611, %f620, %f628;
	fma.rn.f32 	%f709, %f611, %f621, %f629;
	fma.rn.f32 	%f710, %f611, %f622, %f630;
	fma.rn.f32 	%f711, %f611, %f623, %f631;
	fma.rn.f32 	%f712, %f611, %f624, %f632;
	fma.rn.f32 	%f713, %f611, %f625, %f633;
	fma.rn.f32 	%f714, %f611, %f626, %f634;
	fma.rn.f32 	%f715, %f612, %f619, %f635;
	fma.rn.f32 	%f716, %f612, %f620, %f636;
	fma.rn.f32 	%f717, %f612, %f621, %f637;
	fma.rn.f32 	%f718, %f612, %f622, %f638;
	fma.rn.f32 	%f719, %f612, %f623, %f639;
	fma.rn.f32 	%f720, %f612, %f624, %f640;
	fma.rn.f32 	%f721, %f612, %f625, %f641;
	fma.rn.f32 	%f722, %f612, %f626, %f642;
	fma.rn.f32 	%f723, %f613, %f619, %f643;
	fma.rn.f32 	%f724, %f613, %f620, %f644;
	fma.rn.f32 	%f725, %f613, %f621, %f645;
	fma.rn.f32 	%f726, %f613, %f622, %f646;
	fma.rn.f32 	%f727, %f613, %f623, %f647;
	fma.rn.f32 	%f728, %f613, %f624, %f648;
	fma.rn.f32 	%f729, %f613, %f625, %f649;
	fma.rn.f32 	%f730, %f613, %f626, %f650;
	fma.rn.f32 	%f731, %f614, %f619, %f651;
	fma.rn.f32 	%f732, %f614, %f620, %f652;
	fma.rn.f32 	%f733, %f614, %f621, %f653;
	fma.rn.f32 	%f734, %f614, %f622, %f654;
	fma.rn.f32 	%f735, %f614, %f623, %f655;
	fma.rn.f32 	%f736, %f614, %f624, %f656;
	fma.rn.f32 	%f737, %f614, %f625, %f657;
	fma.rn.f32 	%f738, %f614, %f626, %f658;
	fma.rn.f32 	%f739, %f615, %f619, %f659;
	fma.rn.f32 	%f740, %f615, %f620, %f660;
	fma.rn.f32 	%f741, %f615, %f621, %f661;
	fma.rn.f32 	%f742, %f615, %f622, %f662;
	fma.rn.f32 	%f743, %f615, %f623, %f663;
	fma.rn.f32 	%f744, %f615, %f624, %f664;
	fma.rn.f32 	%f745, %f615, %f625, %f665;
	fma.rn.f32 	%f746, %f615, %f626, %f666;
	fma.rn.f32 	%f747, %f616, %f619, %f667;
	fma.rn.f32 	%f748, %f616, %f620, %f668;
	fma.rn.f32 	%f749, %f616, %f621, %f669;
	fma.rn.f32 	%f750, %f616, %f622, %f670;
	fma.rn.f32 	%f751, %f616, %f623, %f671;
	fma.rn.f32 	%f752, %f616, %f624, %f672;
	fma.rn.f32 	%f753, %f616, %f625, %f673;
	fma.rn.f32 	%f754, %f616, %f626, %f674;
	fma.rn.f32 	%f755, %f617, %f619, %f675;
	fma.rn.f32 	%f756, %f617, %f620, %f676;
	fma.rn.f32 	%f757, %f617, %f621, %f677;
	fma.rn.f32 	%f758, %f617, %f622, %f678;
	fma.rn.f32 	%f759, %f617, %f623, %f679;
	fma.rn.f32 	%f760, %f617, %f624, %f680;
	fma.rn.f32 	%f761, %f617, %f625, %f681;
	fma.rn.f32 	%f762, %f617, %f626, %f682;
	fma.rn.f32 	%f763, %f618, %f619, %f683;
	fma.rn.f32 	%f764, %f618, %f620, %f684;
	fma.rn.f32 	%f765, %f618, %f621, %f685;
	fma.rn.f32 	%f766, %f618, %f622, %f686;
	fma.rn.f32 	%f767, %f618, %f623, %f687;
	fma.rn.f32 	%f768, %f618, %f624, %f688;
	fma.rn.f32 	%f769, %f618, %f625, %f689;
	fma.rn.f32 	%f770, %f618, %f626, %f690;
	ld.shared.v4.f32 	{%f128, %f127, %f126, %f125}, [%r59+3584];
	ld.shared.v4.f32 	{%f132, %f131, %f130, %f129}, [%r59+3600];
	ld.shared.v4.f32 	{%f136, %f135, %f134, %f133}, [%r62+3584];
	ld.shared.v4.f32 	{%f140, %f139, %f138, %f137}, [%r62+3600];
	bar.sync 	0;
	fma.rn.f32 	%f141, %f691, %f699, %f707;
	fma.rn.f32 	%f142, %f691, %f700, %f708;
	fma.rn.f32 	%f143, %f691, %f701, %f709;
	fma.rn.f32 	%f144, %f691, %f702, %f710;
	fma.rn.f32 	%f145, %f691, %f703, %f711;
	fma.rn.f32 	%f146, %f691, %f704, %f712;
	fma.rn.f32 	%f147, %f691, %f705, %f713;
	fma.rn.f32 	%f148, %f691, %f706, %f714;
	fma.rn.f32 	%f149, %f692, %f699, %f715;
	fma.rn.f32 	%f150, %f692, %f700, %f716;
	fma.rn.f32 	%f151, %f692, %f701, %f717;
	fma.rn.f32 	%f152, %f692, %f702, %f718;
	fma.rn.f32 	%f153, %f692, %f703, %f719;
	fma.rn.f32 	%f154, %f692, %f704, %f720;
	fma.rn.f32 	%f155, %f692, %f705, %f721;
	fma.rn.f32 	%f156, %f692, %f706, %f722;
	fma.rn.f32 	%f157, %f693, %f699, %f723;
	fma.rn.f32 	%f158, %f693, %f700, %f724;
	fma.rn.f32 	%f159, %f693, %f701, %f725;
	fma.rn.f32 	%f160, %f693, %f702, %f726;
	fma.rn.f32 	%f161, %f693, %f703, %f727;
	fma.rn.f32 	%f162, %f693, %f704, %f728;
	fma.rn.f32 	%f163, %f693, %f705, %f729;
	fma.rn.f32 	%f164, %f693, %f706, %f730;
	fma.rn.f32 	%f165, %f694, %f699, %f731;
	fma.rn.f32 	%f166, %f694, %f700, %f732;
	fma.rn.f32 	%f167, %f694, %f701, %f733;
	fma.rn.f32 	%f168, %f694, %f702, %f734;
	fma.rn.f32 	%f169, %f694, %f703, %f735;
	fma.rn.f32 	%f170, %f694, %f704, %f736;
	fma.rn.f32 	%f171, %f694, %f705, %f737;
	fma.rn.f32 	%f172, %f694, %f706, %f738;
	fma.rn.f32 	%f173, %f695, %f699, %f739;
	fma.rn.f32 	%f174, %f695, %f700, %f740;
	fma.rn.f32 	%f175, %f695, %f701, %f741;
	fma.rn.f32 	%f176, %f695, %f702, %f742;
	fma.rn.f32 	%f177, %f695, %f703, %f743;
	fma.rn.f32 	%f178, %f695, %f704, %f744;
	fma.rn.f32 	%f179, %f695, %f705, %f745;
	fma.rn.f32 	%f180, %f695, %f706, %f746;
	fma.rn.f32 	%f181, %f696, %f699, %f747;
	fma.rn.f32 	%f182, %f696, %f700, %f748;
	fma.rn.f32 	%f183, %f696, %f701, %f749;
	fma.rn.f32 	%f184, %f696, %f702, %f750;
	fma.rn.f32 	%f185, %f696, %f703, %f751;
	fma.rn.f32 	%f186, %f696, %f704, %f752;
	fma.rn.f32 	%f187, %f696, %f705, %f753;
	fma.rn.f32 	%f188, %f696, %f706, %f754;
	fma.rn.f32 	%f189, %f697, %f699, %f755;
	fma.rn.f32 	%f190, %f697, %f700, %f756;
	fma.rn.f32 	%f191, %f697, %f701, %f757;
	fma.rn.f32 	%f192, %f697, %f702, %f758;
	fma.rn.f32 	%f193, %f697, %f703, %f759;
	fma.rn.f32 	%f194, %f697, %f704, %f760;
	fma.rn.f32 	%f195, %f697, %f705, %f761;
	fma.rn.f32 	%f196, %f697, %f706, %f762;
	fma.rn.f32 	%f197, %f698, %f699, %f763;
	fma.rn.f32 	%f198, %f698, %f700, %f764;
	fma.rn.f32 	%f199, %f698, %f701, %f765;
	fma.rn.f32 	%f200, %f698, %f702, %f766;
	fma.rn.f32 	%f201, %f698, %f703, %f767;
	fma.rn.f32 	%f202, %f698, %f704, %f768;
	fma.rn.f32 	%f203, %f698, %f705, %f769;
	fma.rn.f32 	%f204, %f698, %f706, %f770;
	bar.sync 	0;
	mov.u32 	%r109, %r107;
	@%p2 bra 	$L__BB0_5;
	xor.b32  	%r109, %r107, 1;
	shl.b32 	%r63, %r107, 12;
	mov.u32 	%r64, _ZZ8Sgemm_v2ILi128ELi8ELi128ELi8ELi8EEvPfS0_S0_iiiE2As;
	add.s32 	%r65, %r64, %r63;
	mov.u32 	%r66, %tid.x;
	shl.b32 	%r67, %r66, 11;
	and.b32  	%r68, %r67, 2048;
	add.s32 	%r69, %r65, %r68;
	mov.u32 	%r70, %tid.y;
	shl.b32 	%r71, %r70, 4;
	add.s32 	%r72, %r71, %r66;
	cvt.u16.u32 	%rs5, %r66;
	cvt.u16.u32 	%rs6, %r71;
	add.s16 	%rs7, %rs6, %rs5;
	shr.u16 	%rs8, %rs7, 1;
	mul.wide.u16 	%r73, %rs8, 4;
	add.s32 	%r74, %r69, %r73;
	st.shared.f32 	[%r74], %f862;
	st.shared.f32 	[%r74+512], %f861;
	st.shared.f32 	[%r74+1024], %f860;
	st.shared.f32 	[%r74+1536], %f859;
	shl.b32 	%r75, %r72, 4;
	and.b32  	%r76, %r75, 523776;
	mov.u32 	%r77, _ZZ8Sgemm_v2ILi128ELi8ELi128ELi8ELi8EEvPfS0_S0_iiiE2Bs;
	add.s32 	%r78, %r77, %r76;
	and.b32  	%r79, %r75, 496;
	add.s32 	%r80, %r78, %r79;
	add.s32 	%r81, %r80, %r63;
	st.shared.v4.f32 	[%r81], {%f866, %f865, %f864, %f863};
	bar.sync 	0;
$L__BB0_5:
	ld.param.u32 	%r104, [_Z8Sgemm_v2ILi128ELi8ELi128ELi8ELi8EEvPfS0_S0_iii_param_5];
	ld.param.u32 	%r103, [_Z8Sgemm_v2ILi128ELi8ELi128ELi8ELi8EEvPfS0_S0_iii_param_4];
	setp.lt.s32 	%p3, %r108, %r103;
	shl.b32 	%r82, %r107, 12;
	mov.u32 	%r83, _ZZ8Sgemm_v2ILi128ELi8ELi128ELi8ELi8EEvPfS0_S0_iiiE2As;
	add.s32 	%r84, %r83, %r82;
	mov.u32 	%r85, %tid.y;
	shl.b32 	%r8, %r85, 3;
	shl.b32 	%r86, %r85, 5;
	add.s32 	%r87, %r84, %r86;
	ld.shared.v4.f32 	{%f778, %f777, %f776, %f775}, [%r87];
	ld.shared.v4.f32 	{%f774, %f773, %f772, %f771}, [%r87+16];
	mov.u32 	%r88, _ZZ8Sgemm_v2ILi128ELi8ELi128ELi8ELi8EEvPfS0_S0_iiiE2Bs;
	add.s32 	%r89, %r88, %r82;
	mov.u32 	%r90, %tid.x;
	shl.b32 	%r9, %r90, 3;
	shl.b32 	%r91, %r90, 5;
	add.s32 	%r92, %r89, %r91;
	ld.shared.v4.f32 	{%f786, %f785, %f784, %f783}, [%r92];
	ld.shared.v4.f32 	{%f782, %f781, %f780, %f779}, [%r92+16];
	bar.sync 	0;
	fma.rn.f32 	%f850, %f128, %f136, %f141;
	fma.rn.f32 	%f849, %f128, %f135, %f142;
	fma.rn.f32 	%f848, %f128, %f134, %f143;
	fma.rn.f32 	%f847, %f128, %f133, %f144;
	fma.rn.f32 	%f846, %f128, %f140, %f145;
	fma.rn.f32 	%f845, %f128, %f139, %f146;
	fma.rn.f32 	%f844, %f128, %f138, %f147;
	fma.rn.f32 	%f843, %f128, %f137, %f148;
	fma.rn.f32 	%f842, %f127, %f136, %f149;
	fma.rn.f32 	%f841, %f127, %f135, %f150;
	fma.rn.f32 	%f840, %f127, %f134, %f151;
	fma.rn.f32 	%f839, %f127, %f133, %f152;
	fma.rn.f32 	%f838, %f127, %f140, %f153;
	fma.rn.f32 	%f837, %f127, %f139, %f154;
	fma.rn.f32 	%f836, %f127, %f138, %f155;
	fma.rn.f32 	%f835, %f127, %f137, %f156;
	fma.rn.f32 	%f834, %f126, %f136, %f157;
	fma.rn.f32 	%f833, %f126, %f135, %f158;
	fma.rn.f32 	%f832, %f126, %f134, %f159;
	fma.rn.f32 	%f831, %f126, %f133, %f160;
	fma.rn.f32 	%f830, %f126, %f140, %f161;
	fma.rn.f32 	%f829, %f126, %f139, %f162;
	fma.rn.f32 	%f828, %f126, %f138, %f163;
	fma.rn.f32 	%f827, %f126, %f137, %f164;
	fma.rn.f32 	%f826, %f125, %f136, %f165;
	fma.rn.f32 	%f825, %f125, %f135, %f166;
	fma.rn.f32 	%f824, %f125, %f134, %f167;
	fma.rn.f32 	%f823, %f125, %f133, %f168;
	fma.rn.f32 	%f822, %f125, %f140, %f169;
	fma.rn.f32 	%f821, %f125, %f139, %f170;
	fma.rn.f32 	%f820, %f125, %f138, %f171;
	fma.rn.f32 	%f819, %f125, %f137, %f172;
	fma.rn.f32 	%f818, %f132, %f136, %f173;
	fma.rn.f32 	%f817, %f132, %f135, %f174;
	fma.rn.f32 	%f816, %f132, %f134, %f175;
	fma.rn.f32 	%f815, %f132, %f133, %f176;
	fma.rn.f32 	%f814, %f132, %f140, %f177;
	fma.rn.f32 	%f813, %f132, %f139, %f178;
	fma.rn.f32 	%f812, %f132, %f138, %f179;
	fma.rn.f32 	%f811, %f132, %f137, %f180;
	fma.rn.f32 	%f810, %f131, %f136, %f181;
	fma.rn.f32 	%f809, %f131, %f135, %f182;
	fma.rn.f32 	%f808, %f131, %f134, %f183;
	fma.rn.f32 	%f807, %f131, %f133, %f184;
	fma.rn.f32 	%f806, %f131, %f140, %f185;
	fma.rn.f32 	%f805, %f131, %f139, %f186;
	fma.rn.f32 	%f804, %f131, %f138, %f187;
	fma.rn.f32 	%f803, %f131, %f137, %f188;
	fma.rn.f32 	%f802, %f130, %f136, %f189;
	fma.rn.f32 	%f801, %f130, %f135, %f190;
	fma.rn.f32 	%f800, %f130, %f134, %f191;
	fma.rn.f32 	%f799, %f130, %f133, %f192;
	fma.rn.f32 	%f798, %f130, %f140, %f193;
	fma.rn.f32 	%f797, %f130, %f139, %f194;
	fma.rn.f32 	%f796, %f130, %f138, %f195;
	fma.rn.f32 	%f795, %f130, %f137, %f196;
	fma.rn.f32 	%f794, %f129, %f136, %f197;
	fma.rn.f32 	%f793, %f129, %f135, %f198;
	fma.rn.f32 	%f792, %f129, %f134, %f199;
	fma.rn.f32 	%f791, %f129, %f133, %f200;
	fma.rn.f32 	%f790, %f129, %f140, %f201;
	fma.rn.f32 	%f789, %f129, %f139, %f202;
	fma.rn.f32 	%f788, %f129, %f138, %f203;
	fma.rn.f32 	%f787, %f129, %f137, %f204;
	bar.sync 	0;
	add.s64 	%rd36, %rd36, 32;
	shl.b32 	%r93, %r104, 3;
	add.s32 	%r106, %r106, %r93;
	mov.u32 	%r107, %r109;
	@%p3 bra 	$L__BB0_1;
	ld.param.u32 	%r105, [_Z8Sgemm_v2ILi128ELi8ELi128ELi8ELi8EEvPfS0_S0_iii_param_5];
	ld.param.u64 	%rd35, [_Z8Sgemm_v2ILi128ELi8ELi128ELi8ELi8EEvPfS0_S0_iii_param_2];
	cvta.to.global.u64 	%rd23, %rd35;
	bar.sync 	0;
	mov.u32 	%r94, %ctaid.y;
	shl.b32 	%r95, %r94, 7;
	add.s32 	%r96, %r95, %r8;
	mov.u32 	%r97, %ctaid.x;
	shl.b32 	%r98, %r97, 7;
	add.s32 	%r99, %r98, %r9;
	mad.lo.s32 	%r100, %r96, %r105, %r99;
	mul.wide.s32 	%rd24, %r100, 4;
	add.s64 	%rd25, %rd23, %rd24;
	st.global.v4.f32 	[%rd25], {%f850, %f849, %f848, %f847};
	st.global.v4.f32 	[%rd25+16], {%f846, %f845, %f844, %f843};
	mul.wide.s32 	%rd26, %r105, 4;
	add.s64 	%rd27, %rd25, %rd26;
	st.global.v4.f32 	[%rd27], {%f842, %f841, %f840, %f839};
	st.global.v4.f32 	[%rd27+16], {%f838, %f837, %f836, %f835};
	add.s64 	%rd28, %rd27, %rd26;
	st.global.v4.f32 	[%rd28], {%f834, %f833, %f832, %f831};
	st.global.v4.f32 	[%rd28+16], {%f830, %f829, %f828, %f827};
	add.s64 	%rd29, %rd28, %rd26;
	st.global.v4.f32 	[%rd29], {%f826, %f825, %f824, %f823};
	st.global.v4.f32 	[%rd29+16], {%f822, %f821, %f820, %f819};
	add.s64 	%rd30, %rd29, %rd26;
	st.global.v4.f32 	[%rd30], {%f818, %f817, %f816, %f815};
	st.global.v4.f32 	[%rd30+16], {%f814, %f813, %f812, %f811};
	add.s64 	%rd31, %rd30, %rd26;
	st.global.v4.f32 	[%rd31], {%f810, %f809, %f808, %f807};
	st.global.v4.f32 	[%rd31+16], {%f806, %f805, %f804, %f803};
	add.s64 	%rd32, %rd31, %rd26;
	st.global.v4.f32 	[%rd32], {%f802, %f801, %f800, %f799};
	st.global.v4.f32 	[%rd32+16], {%f798, %f797, %f796, %f795};
	add.s64 	%rd33, %rd32, %rd26;
	st.global.v4.f32 	[%rd33], {%f794, %f793, %f792, %f791};
	st.global.v4.f32 	[%rd33+16], {%f790, %f789, %f788, %f787};
	ret;

}


// ===== COMPILED SASS (sm_100) =====

	.target	sm_100

	.elftype	@"ET_EXEC"


//--------------------- .note.nv.tkinfo           --------------------------
	.section	.note.nv.tkinfo,"",@"SHT_NOTE"
	.sectionflags	@"SHF_NOTE_NV_TKINFO"
	.tkinfo
        /*0018*/ 	.word	0x00000002
        /*0030*/ 	.string	""
        /*0030*/ 	.string	"ptxas"
        /*0030*/ 	.string	"Cuda compilation tools, release 13.0, V13.0.88"
        /*0030*/ 	.string	"Build cuda_13.0.r13.0/compiler.36424714_0"
        /*0030*/ 	.string	"-arch sm_100 -m 64 "



//--------------------- .note.nv.cuinfo           --------------------------
	.section	.note.nv.cuinfo,"",@"SHT_NOTE"
	.sectionflags	@"SHF_NOTE_NV_CUINFO"
        /*0018*/ 	.short	0x0002
        /*001a*/ 	.short	0x0064
        /*001c*/ 	.short	0x0082
	.zero		2


//--------------------- .nv.info                  --------------------------
	.section	.nv.info,"",@"SHT_CUDA_INFO"
	.align	4


	//----- nvinfo : EIATTR_REGCOUNT
	.align		4
        /*0000*/ 	.byte	0x04, 0x2f
        /*0002*/ 	.short	(.L_1 - .L_0)
	.align		4
.L_0:
        /*0004*/ 	.word	index@(_Z8Sgemm_v2ILi128ELi8ELi128ELi8ELi8EEvPfS0_S0_iii)
        /*0008*/ 	.word	0x0000007a


	//----- nvinfo : EIATTR_FRAME_SIZE
	.align		4
.L_1:
        /*000c*/ 	.byte	0x04, 0x11
        /*000e*/ 	.short	(.L_3 - .L_2)
	.align		4
.L_2:
        /*0010*/ 	.word	index@(_Z8Sgemm_v2ILi128ELi8ELi128ELi8ELi8EEvPfS0_S0_iii)
        /*0014*/ 	.word	0x00000000


	//----- nvinfo : EIATTR_MIN_STACK_SIZE
	.align		4
.L_3:
        /*0018*/ 	.byte	0x04, 0x12
        /*001a*/ 	.short	(.L_5 - .L_4)
	.align		4
.L_4:
        /*001c*/ 	.word	index@(_Z8Sgemm_v2ILi128ELi8ELi128ELi8ELi8EEvPfS0_S0_iii)
        /*0020*/ 	.word	0x00000000
.L_5:


//--------------------- .nv.compat                --------------------------
	.section	.nv.compat,"",@"SHT_CUDA_COMPAT_INFO"
	.align	4
        /*0000*/ 	.byte	0x02, 0x09, 0x00, 0x00, 0x02, 0x02, 0x01, 0x00, 0x02, 0x05, 0x05, 0x00, 0x03, 0x07, 0x01, 0x01
        /*0010*/ 	.byte	0x02, 0x03, 0x00, 0x00, 0x02, 0x06, 0x01, 0x00, 0x04, 0x0b, 0x08, 0x00, 0x09, 0x00, 0x00, 0x00
        /*0020*/ 	.byte	0x00, 0x00, 0x00, 0x00


//--------------------- .nv.info._Z8Sgemm_v2ILi128ELi8ELi128ELi8ELi8EEvPfS0_S0_iii --------------------------
	.section	.nv.info._Z8Sgemm_v2ILi128ELi8ELi128ELi8ELi8EEvPfS0_S0_iii,"",@"SHT_CUDA_INFO"
	.sectionflags	@""
	.align	4


	//----- nvinfo : EIATTR_CUDA_API_VERSION
	.align		4
        /*0000*/ 	.byte	0x04, 0x37
        /*0002*/ 	.short	(.L_7 - .L_6)
.L_6:
        /*0004*/ 	.word	0x00000082


	//----- nvinfo : EIATTR_KPARAM_INFO
	.align		4
.L_7:
        /*0008*/ 	.byte	0x04, 0x17
        /*000a*/ 	.short	(.L_9 - .L_8)
.L_8:
        /*000c*/ 	.word	0x00000000
        /*0010*/ 	.short	0x0005
        /*0012*/ 	.short	0x0020
        /*0014*/ 	.byte	0x00, 0xf0, 0x11, 0x00


	//----- nvinfo : EIATTR_KPARAM_INFO
	.align		4
.L_9:
        /*0018*/ 	.byte	0x04, 0x17
        /*001a*/ 	.short	(.L_11 - .L_10)
.L_10:
        /*001c*/ 	.word	0x00000000
        /*0020*/ 	.short	0x0004
        /*0022*/ 	.short	0x001c
        /*0024*/ 	.byte	0x00, 0xf0, 0x11, 0x00


	//----- nvinfo : EIATTR_KPARAM_INFO
	.align		4
.L_11:
        /*0028*/ 	.byte	0x04, 0x17
        /*002a*/ 	.short	(.L_13 - .L_12)
.L_12:
        /*002c*/ 	.word	0x00000000
        /*0030*/ 	.short	0x0003
        /*0032*/ 	.short	0x0018
        /*0034*/ 	.byte	0x00, 0xf0, 0x11, 0x00


	//----- nvinfo : EIATTR_KPARAM_INFO
	.align		4
.L_13:
        /*0038*/ 	.byte	0x04, 0x17
        /*003a*/ 	.short	(.L_15 - .L_14)
.L_14:
        /*003c*/ 	.word	0x00000000
        /*0040*/ 	.short	0x0002
        /*0042*/ 	.short	0x0010
        /*0044*/ 	.byte	0x00, 0xf5, 0x21, 0x00


	//----- nvinfo : EIATTR_KPARAM_INFO
	.align		4
.L_15:
        /*0048*/ 	.byte	0x04, 0x17
        /*004a*/ 	.short	(.L_17 - .L_16)
.L_16:
        /*004c*/ 	.word	0x00000000
        /*0050*/ 	.short	0x0001
        /*0052*/ 	.short	0x0008
        /*0054*/ 	.byte	0x00, 0xf5, 0x21, 0x00


	//----- nvinfo : EIATTR_KPARAM_INFO
	.align		4
.L_17:
        /*0058*/ 	.byte	0x04, 0x17
        /*005a*/ 	.short	(.L_19 - .L_18)
.L_18:
        /*005c*/ 	.word	0x00000000
        /*0060*/ 	.short	0x0000
        /*0062*/ 	.short	0x0000
        /*0064*/ 	.byte	0x00, 0xf5, 0x21, 0x00


	//----- nvinfo : EIATTR_SPARSE_MMA_MASK
	.align		4
.L_19:
        /*0068*/ 	.byte	0x03, 0x50
        /*006a*/ 	.short	0x0000


	//----- nvinfo : EIATTR_MAXREG_COUNT
	.align		4
        /*006c*/ 	.byte	0x03, 0x1b
        /*006e*/ 	.short	0x00ff


	//----- nvinfo : EIATTR_NUM_BARRIERS
	.align		4
        /*0070*/ 	.byte	0x02, 0x4c
        /*0072*/ 	.byte	0x01
	.zero		1


	//----- nvinfo : EIATTR_MERCURY_ISA_VERSION
	.align		4
        /*0074*/ 	.byte	0x03, 0x5f
        /*0076*/ 	.short	0x0101


	//----- nvinfo : EIATTR_VRC_CTA_INIT_COUNT
	.align		4
        /*0078*/ 	.byte	0x02, 0x4a
	.zero		1
	.zero		1


	//----- nvinfo : EIATTR_EXIT_INSTR_OFFSETS
	.align		4
        /*007c*/ 	.byte	0x04, 0x1c
        /*007e*/ 	.short	(.L_21 - .L_20)


	//   ....[0]....
.L_20:
        /*0080*/ 	.word	0x00002e90


	//----- nvinfo : EIATTR_CBANK_PARAM_SIZE
	.align		4
.L_21:
        /*0084*/ 	.byte	0x03, 0x19
        /*0086*/ 	.short	0x0024


	//----- nvinfo : EIATTR_PARAM_CBANK
	.align		4
        /*0088*/ 	.byte	0x04, 0x0a
        /*008a*/ 	.short	(.L_23 - .L_22)
	.align		4
.L_22:
        /*008c*/ 	.word	index@(.nv.constant0._Z8Sgemm_v2ILi128ELi8ELi128ELi8ELi8EEvPfS0_S0_iii)
        /*0090*/ 	.short	0x0380
        /*0092*/ 	.short	0x0024


	//----- nvinfo : EIATTR_SW_WAR
	.align		4
.L_23:
        /*0094*/ 	.byte	0x04, 0x36
        /*0096*/ 	.short	(.L_25 - .L_24)
.L_24:
        /*0098*/ 	.word	0x00000008
.L_25:


//--------------------- .nv.callgraph             --------------------------
	.section	.nv.callgraph,"",@"SHT_CUDA_CALLGRAPH"
	.align	4
	.sectionentsize	8
	.align		4
        /*0000*/ 	.word	0x00000000
	.align		4
        /*0004*/ 	.word	0xffffffff
	.align		4
        /*0008*/ 	.word	0x00000000
	.align		4
        /*000c*/ 	.word	0xfffffffe
	.align		4
        /*0010*/ 	.word	0x00000000
	.align		4
        /*0014*/ 	.word	0xfffffffd
	.align		4
        /*0018*/ 	.word	0x00000000
	.align		4
        /*001c*/ 	.word	0xfffffffc


//--------------------- .text._Z8Sgemm_v2ILi128ELi8ELi128ELi8ELi8EEvPfS0_S0_iii --------------------------
	.section	.text._Z8Sgemm_v2ILi128ELi8ELi128ELi8ELi8EEvPfS0_S0_iii,"ax",@progbits
	.align	128
        .global         _Z8Sgemm_v2ILi128ELi8ELi128ELi8ELi8EEvPfS0_S0_iii
        .type           _Z8Sgemm_v2ILi128ELi8ELi128ELi8ELi8EEvPfS0_S0_iii,@function
        .size           _Z8Sgemm_v2ILi128ELi8ELi128ELi8ELi8EEvPfS0_S0_iii,(.L_x_3 - _Z8Sgemm_v2ILi128ELi8ELi128ELi8ELi8EEvPfS0_S0_iii)
        .other          _Z8Sgemm_v2ILi128ELi8ELi128ELi8ELi8EEvPfS0_S0_iii,@"STO_CUDA_ENTRY STV_DEFAULT"
_Z8Sgemm_v2ILi128ELi8ELi128ELi8ELi8EEvPfS0_S0_iii:
.text._Z8Sgemm_v2ILi128ELi8ELi128ELi8ELi8EEvPfS0_S0_iii:
[----:B------:R-:W-:Y:S01]  /*0000*/  LDC R1, c[0x0][0x37c] ;  /* 0x0000df00ff017b82 */ /* 0x000fe20000000800 */
[----:B------:R-:W0:Y:S07]  /*0010*/  S2R R10, SR_TID.X ;  /* 0x00000000000a7919 */ /* 0x000e2e0000002100 */
[----:B------:R-:W1:Y:S01]  /*0020*/  S2UR UR4, SR_CTAID.Y ;  /* 0x00000000000479c3 */ /* 0x000e620000002600 */
[----:B------:R-:W2:Y:S01]  /*0030*/  LDCU.64 UR6, c[0x0][0x380] ;  /* 0x00007000ff0677ac */ /* 0x000ea20008000a00 */
[----:B------:R-:W3:Y:S01]  /*0040*/  S2R R17, SR_TID.Y ;  /* 0x0000000000117919 */ /* 0x000ee20000002200 */
[----:B------:R-:W4:Y:S01]  /*0050*/  LDCU.64 UR8, c[0x0][0x358] ;  /* 0x00006b00ff0877ac */ /* 0x000f220008000a00 */
[----:B------:R-:W5:Y:S04]  /*0060*/  S2R R9, SR_CTAID.X ;  /* 0x0000000000097919 */ /* 0x000f680000002500 */
[----:B------:R-:W1:Y:S01]  /*0070*/  LDC R7, c[0x0][0x39c] ;  /* 0x0000e700ff077b82 */ /* 0x000e620000000800 */
[----:B------:R-:W4:Y:S07]  /*0080*/  LDCU UR10, c[0x0][0x3a0] ;  /* 0x00007400ff0a77ac */ /* 0x000f2e0008000800 */
[----:B------:R-:W2:Y:S01]  /*0090*/  LDC.64 R4, c[0x0][0x388] ;  /* 0x0000e200ff047b82 */ /* 0x000ea20000000a00 */
[----:B0-----:R-:W-:-:S02]  /*00a0*/  SHF.L.U32 R3, R10, 0x2, RZ ;  /* 0x000000020a037819 */ /* 0x001fc400000006ff */
[----:B---3--:R-:W-:Y:S02]  /*00b0*/  LEA R0, R17, R10, 0x4 ;  /* 0x0000000a11007211 */ /* 0x008fe400078e20ff */
[----:B------:R-:W-:Y:S02]  /*00c0*/  LOP3.LUT R3, R3, 0x4, RZ, 0xc0, !PT ;  /* 0x0000000403037812 */ /* 0x000fe400078ec0ff */
[----:B------:R-:W-:Y:S02]  /*00d0*/  LOP3.LUT R2, R0, 0xffff, RZ, 0xc0, !PT ;  /* 0x0000ffff00027812 */ /* 0x000fe400078ec0ff */
[----:B-----5:R-:W-:Y:S02]  /*00e0*/  SHF.L.U32 R9, R9, 0x7, RZ ;  /* 0x0000000709097819 */ /* 0x020fe400000006ff */
[----:B------:R-:W-:-:S03]  /*00f0*/  SHF.R.U32.HI R2, RZ, 0x1, R2 ;  /* 0x00000001ff027819 */ /* 0x000fc60000011602 */
[----:B--2---:R-:W-:Y:S01]  /*0100*/  IMAD.WIDE.U32 R4, R9, 0x4, R4 ;  /* 0x0000000409047825 */ /* 0x004fe200078e0004 */
[----:B------:R-:W-:-:S03]  /*0110*/  LOP3.LUT R6, R2, 0xffff, RZ, 0xc0, !PT ;  /* 0x0000ffff02067812 */ /* 0x000fc600078ec0ff */
[----:B-1----:R-:W-:Y:S02]  /*0120*/  IMAD R2, R7, UR4, RZ ;  /* 0x0000000407027c24 */ /* 0x002fe4000f8e02ff */
[----:B------:R-:W-:-:S03]  /*0130*/  IMAD R3, R6, R7, R3 ;  /* 0x0000000706037224 */ /* 0x000fc600078e0203 */
[----:B------:R-:W-:Y:S02]  /*0140*/  SHF.L.U32 R2, R2, 0x7, RZ ;  /* 0x0000000702027819 */ /* 0x000fe400000006ff */
[----:B------:R-:W-:Y:S02]  /*0150*/  SHF.R.S32.HI R7, RZ, 0x1f, R3 ;  /* 0x0000001fff077819 */ /* 0x000fe40000011403 */
[----:B------:R-:W-:Y:S02]  /*0160*/  IADD3 R11, P0, PT, R2, R3, RZ ;  /* 0x00000003020b7210 */ /* 0x000fe40007f1e0ff */
[----:B------:R-:W-:Y:S02]  /*0170*/  SHF.L.U32 R3, R0, 0x2, RZ ;  /* 0x0000000200037819 */ /* 0x000fe400000006ff */
[----:B------:R-:W-:Y:S02]  /*0180*/  LEA.HI.X.SX32 R12, R2, R7, 0x1, P0 ;  /* 0x00000007020c7211 */ /* 0x000fe400000f0eff */
[----:B------:R-:W-:-:S02]  /*0190*/  LEA R2, P0, R11, UR6, 0x2 ;  /* 0x000000060b027c11 */ /* 0x000fc4000f8010ff */
[----:B------:R-:W-:Y:S02]  /*01a0*/  LOP3.LUT R8, R3, 0x7c, RZ, 0xc0, !PT ;  /* 0x0000007c03087812 */ /* 0x000fe400078ec0ff */
[----:B------:R-:W-:Y:S02]  /*01b0*/  LEA.HI.X R3, R11, UR7, R12, 0x2, P0 ;  /* 0x000000070b037c11 */ /* 0x000fe400080f140c */
[----:B------:R-:W-:-:S03]  /*01c0*/  SHF.R.U32.HI R7, RZ, 0x5, R0 ;  /* 0x00000005ff077819 */ /* 0x000fc60000011600 */
[----:B----4-:R-:W2:Y:S02]  /*01d0*/  LDG.E.128.CONSTANT R92, desc[UR8][R2.64] ;  /* 0x00000008025c7981 */ /* 0x010ea4000c1e9d00 */
[----:B------:R-:W-:-:S04]  /*01e0*/  IMAD R9, R7, UR10, R8 ;  /* 0x0000000a07097c24 */ /* 0x000fc8000f8e0208 */
[----:B------:R-:W-:-:S05]  /*01f0*/  IMAD.WIDE R4, R9, 0x4, R4 ;  /* 0x0000000409047825 */ /* 0x000fca00078e0204 */
[----:B------:R0:W3:Y:S01]  /*0200*/  LDG.E.128.CONSTANT R12, desc[UR8][R4.64] ;  /* 0x00000008040c7981 */ /* 0x0000e2000c1e9d00 */
[----:B------:R-:W1:Y:S01]  /*0210*/  S2UR UR6, SR_CgaCtaId ;  /* 0x00000000000679c3 */ /* 0x000e620000008800 */
[----:B------:R-:W-:Y:S01]  /*0220*/  UMOV UR4, 0x400 ;  /* 0x0000040000047882 */ /* 0x000fe20000000000 */
[----:B------:R-:W-:Y:S01]  /*0230*/  SHF.L.U32 R9, R10, 0xb, RZ ;  /* 0x0000000b0a097819 */ /* 0x000fe200000006ff */
[----:B------:R-:W-:-:S03]  /*0240*/  UIADD3 UR5, UPT, UPT, UR4, 0x2000, URZ ;  /* 0x0000200004057890 */ /* 0x000fc6000fffe0ff */
[----:B------:R-:W-:Y:S01]  /*0250*/  LOP3.LUT R9, R9, 0x800, RZ, 0xc0, !PT ;  /* 0x0000080009097812 */ /* 0x000fe200078ec0ff */
[----:B-1----:R-:W-:-:S06]  /*0260*/  ULEA UR4, UR6, UR4, 0x18 ;  /* 0x0000000406047291 */ /* 0x002fcc000f8ec0ff */
[----:B------:R-:W-:-:S04]  /*0270*/  IADD3 R9, PT, PT, R9, UR4, RZ ;  /* 0x0000000409097c10 */ /* 0x000fc8000fffe0ff */
[----:B------:R-:W-:Y:S01]  /*0280*/  LEA R9, R6, R9, 0x2 ;  /* 0x0000000906097211 */ /* 0x000fe200078e10ff */
[----:B------:R-:W-:Y:S01]  /*0290*/  BAR.SYNC.DEFER_BLOCKING 0x0 ;  /* 0x0000000000007b1d */ /* 0x000fe20000010000 */
[----:B------:R-:W-:Y:S01]  /*02a0*/  ULEA UR5, UR6, UR5, 0x18 ;  /* 0x0000000506057291 */ /* 0x000fe2000f8ec0ff */
[----:B------:R-:W-:-:S04]  /*02b0*/  SHF.L.U32 R0, R0, 0x4, RZ ;  /* 0x0000000400007819 */ /* 0x000fc800000006ff */
[----:B------:R-:W-:Y:S02]  /*02c0*/  LOP3.LUT R11, R0, 0x1f0, RZ, 0xc0, !PT ;  /* 0x000001f0000b7812 */ /* 0x000fe400078ec0ff */
[----:B------:R-:W-:-:S04]  /*02d0*/  LEA R0, R7, UR5, 0x9 ;  /* 0x0000000507007c11 */ /* 0x000fc8000f8e48ff */
[----:B------:R-:W-:Y:S02]  /*02e0*/  IADD3 R0, PT, PT, R0, R11, RZ ;  /* 0x0000000b00007210 */ /* 0x000fe40007ffe0ff */
[----:B0-----:R-:W-:Y:S02]  /*02f0*/  LEA R4, R10, UR5, 0x5 ;  /* 0x000000050a047c11 */ /* 0x001fe4000f8e28ff */
[----:B------:R-:W-:Y:S01]  /*0300*/  IADD3 R7, PT, PT, R7, 0x8, RZ ;  /* 0x0000000807077810 */ /* 0x000fe20007ffe0ff */
[----:B------:R-:W-:Y:S01]  /*0310*/  HFMA2 R5, -RZ, RZ, 0, 5.9604644775390625e-08 ;  /* 0x00000001ff057431 */ /* 0x000fe200000001ff */
[----:B------:R-:W-:Y:S02]  /*0320*/  CS2R R98, SRZ ;  /* 0x0000000000627805 */ /* 0x000fe4000001ff00 */
[----:B------:R-:W-:Y:S02]  /*0330*/  CS2R R96, SRZ ;  /* 0x0000000000607805 */ /* 0x000fe4000001ff00 */
[----:B------:R-:W-:Y:S01]  /*0340*/  CS2R R90, SRZ ;  /* 0x00000000005a7805 */ /* 0x000fe2000001ff00 */
[----:B------:R-:W-:Y:S01]  /*0350*/  IMAD R6, R7, UR10, R8 ;  /* 0x0000000a07067c24 */ /* 0x000fe2000f8e0208 */
[----:B------:R-:W-:-:S02]  /*0360*/  CS2R R88, SRZ ;  /* 0x0000000000587805 */ /* 0x000fc4000001ff00 */
[----:B------:R-:W-:Y:S02]  /*0370*/  CS2R R86, SRZ ;  /* 0x0000000000567805 */ /* 0x000fe4000001ff00 */
[----:B------:R-:W-:Y:S02]  /*0380*/  CS2R R84, SRZ ;  /* 0x0000000000547805 */ /* 0x000fe4000001ff00 */
[----:B------:R-:W-:Y:S02]  /*0390*/  CS2R R82, SRZ ;  /* 0x0000000000527805 */ /* 0x000fe4000001ff00 */
[----:B------:R-:W-:Y:S02]  /*03a0*/  CS2R R80, SRZ ;  /* 0x0000000000507805 */ /* 0x000fe4000001ff00 */
[----:B------:R-:W-:Y:S02]  /*03b0*/  CS2R R78, SRZ ;  /* 0x00000000004e7805 */ /* 0x000fe4000001ff00 */
        /* <DEDUP_REMOVED lines=21> */
[----:B------:R-:W-:Y:S01]  /*0510*/  CS2R R18, SRZ ;  /* 0x0000000000127805 */ /* 0x000fe2000001ff00 */
[----:B--2---:R-:W-:Y:S04]  /*0520*/  STS [R9], R92 ;  /* 0x0000005c09007388 */ /* 0x004fe80000000800 */
[----:B------:R-:W-:Y:S04]  /*0530*/  STS [R9+0x200], R93 ;  /* 0x0002005d09007388 */ /* 0x000fe80000000800 */
[----:B------:R-:W-:Y:S04]  /*0540*/  STS [R9+0x400], R94 ;  /* 0x0004005e09007388 */ /* 0x000fe80000000800 */
[----:B------:R-:W-:Y:S01]  /*0550*/  STS [R9+0x600], R95 ;  /* 0x0006005f09007388 */ /* 0x000fe20000000800 */
[----:B------:R-:W-:Y:S06]  /*0560*/  BAR.SYNC.DEFER_BLOCKING 0x0 ;  /* 0x0000000000007b1d */ /* 0x000fec0000010000 */
[----:B---3--:R0:W-:Y:S02]  /*0570*/  STS.128 [R0], R12 ;  /* 0x0000000c00007388 */ /* 0x0081e40000000c00 */
[----:B------:R-:W-:Y:S01]  /*0580*/  BAR.SYNC.DEFER_BLOCKING 0x0 ;  /* 0x0000000000007b1d */ /* 0x000fe20000010000 */
[----:B0-----:R-:W-:-:S05]  /*0590*/  LEA R0, R17, UR4, 0x5 ;  /* 0x0000000411007c11 */ /* 0x001fca000f8e28ff */
[----:B------:R-:W0:Y:S04]  /*05a0*/  LDS.128 R56, [R0] ;  /* 0x0000000000387984 */ /* 0x000e280000000c00 */
[----:B------:R-:W1:Y:S04]  /*05b0*/  LDS.128 R52, [R0+0x10] ;  /* 0x0000100000347984 */ /* 0x000e680000000c00 */
[----:B------:R-:W2:Y:S04]  /*05c0*/  LDS.128 R48, [R4] ;  /* 0x0000000004307984 */ /* 0x000ea80000000c00 */
[----:B------:R3:W4:Y:S01]  /*05d0*/  LDS.128 R44, [R4+0x10] ;  /* 0x00001000042c7984 */ /* 0x0007220000000c00 */
[----:B------:R-:W-:Y:S01]  /*05e0*/  CS2R R16, SRZ ;  /* 0x0000000000107805 */ /* 0x000fe2000001ff00 */
[----:B------:R-:W-:Y:S01]  /*05f0*/  BAR.SYNC.DEFER_BLOCKING 0x0 ;  /* 0x0000000000007b1d */ /* 0x000fe20000010000 */
[----:B---3--:R-:W-:-:S04]  /*0600*/  IADD3 R4, P0, PT, R2, 0x20, RZ ;  /* 0x0000002002047810 */ /* 0x008fc80007f1e0ff */
[----:B------:R-:W-:Y:S01]  /*0610*/  IADD3.X R3, PT, PT, RZ, R3, RZ, P0, !PT ;  /* 0x00000003ff037210 */ /* 0x000fe200007fe4ff */
[----:B------:R-:W-:-:S08]  /*0620*/  UMOV UR4, URZ ;  /* 0x000000ff00047c82 */ /* 0x000fd00008000000 */
.L_x_1:
[----:B------:R-:W3:Y:S01]  /*0630*/  S2R R11, SR_CgaCtaId ;  /* 0x00000000000b7919 */ /* 0x000ee20000008800 */
[-C--:B0---4-:R-:W-:Y:S01]  /*0640*/  FFMA R7, R44, R56.reuse, R20 ;  /* 0x000000382c077223 */ /* 0x091fe20000000014 */
[----:B------:R-:W-:Y:S01]  /*0650*/  MOV R20, 0x400 ;  /* 0x0000040000147802 */ /* 0x000fe20000000f00 */
[-C--:B--2---:R-:W-:Y:S01]  /*0660*/  FFMA R118, R48, R56.reuse, R16 ;  /* 0x0000003830767223 */ /* 0x084fe20000000010 */
[----:B------:R-:W0:Y:S01]  /*0670*/  S2R R2, SR_TID.Y ;  /* 0x0000000000027919 */ /* 0x000e220000002200 */
[----:B------:R-:W-:Y:S01]  /*0680*/  SHF.L.U32 R8, R5, 0xc, RZ ;  /* 0x0000000c05087819 */ /* 0x000fe200000006ff */
[-C--:B------:R-:W-:Y:S01]  /*0690*/  FFMA R9, R45, R56.reuse, R21 ;  /* 0x000000382d097223 */ /* 0x080fe20000000015 */
[----:B------:R-:W-:Y:S01]  /*06a0*/  IADD3 R16, PT, PT, R20, 0x2000, RZ ;  /* 0x0000200014107810 */ /* 0x000fe20007ffe0ff */
[----:B------:R-:W2:Y:S01]  /*06b0*/  S2R R0, SR_TID.X ;  /* 0x0000000000007919 */ /* 0x000ea20000002100 */
[----:B------:R-:W-:Y:S01]  /*06c0*/  LOP3.LUT R8, R8, 0x1000, RZ, 0x3c, !PT ;  /* 0x0000100008087812 */ /* 0x000fe200078e3cff */
[-C--:B------:R-:W-:Y:S01]  /*06d0*/  FFMA R111, R49, R56.reuse, R17 ;  /* 0x00000038316f7223 */ /* 0x080fe20000000011 */
[-C--:B------:R-:W-:Y:S01]  /*06e0*/  FFMA R102, R51, R56.reuse, R19 ;  /* 0x0000003833667223 */ /* 0x080fe20000000013 */
[----:B------:R-:W-:Y:S01]  /*06f0*/  BAR.SYNC.DEFER_BLOCKING 0x0 ;  /* 0x0000000000007b1d */ /* 0x000fe20000010000 */
[-C--:B------:R-:W-:Y:S01]  /*0700*/  FFMA R10, R46, R56.reuse, R22 ;  /* 0x000000382e0a7223 */ /* 0x080fe20000000016 */
[-C--:B------:R-:W-:Y:S01]  /*0710*/  FFMA R103, R50, R56.reuse, R18 ;  /* 0x0000003832677223 */ /* 0x080fe20000000012 */
[----:B------:R-:W-:Y:S01]  /*0720*/  FFMA R56, R47, R56, R23 ;  /* 0x000000382f387223 */ /* 0x000fe20000000017 */
[-C--:B------:R-:W-:Y:S01]  /*0730*/  FFMA R114, R48, R57.reuse, R24 ;  /* 0x0000003930727223 */ /* 0x080fe20000000018 */
        /* <DEDUP_REMOVED lines=9> */
[CC--:B------:R-:W-:Y:S01]  /*07d0*/  FFMA R110, R44.reuse, R57.reuse, R28 ;  /* 0x000000392c6e7223 */ /* 0x0c0fe2000000001c */
[----:B------:R-:W-:Y:S01]  /*07e0*/  FFMA R107, R47, R57, R31 ;  /* 0x000000392f6b7223 */ /* 0x000fe2000000001f */
[-C--:B------:R-:W-:Y:S01]  /*07f0*/  FFMA R101, R44, R58.reuse, R36 ;  /* 0x0000003a2c657223 */ /* 0x080fe20000000024 */
[----:B------:R-:W-:Y:S01]  /*0800*/  FFMA R100, R45, R58, R37 ;  /* 0x0000003a2d647223 */ /* 0x000fe20000000025 */
[-C--:B------:R-:W-:Y:S01]  /*0810*/  FFMA R37, R48, R59.reuse, R40 ;  /* 0x0000003b30257223 */ /* 0x080fe20000000028 */
[-C--:B------:R-:W-:Y:S01]  /*0820*/  FFMA R36, R49, R59.reuse, R41 ;  /* 0x0000003b31247223 */ /* 0x080fe20000000029 */
[C---:B---3--:R-:W-:Y:S01]  /*0830*/  LEA R20, R11.reuse, R20, 0x18 ;  /* 0x000000140b147211 */ /* 0x048fe200078ec0ff */
[-C--:B------:R-:W-:Y:S01]  /*0840*/  FFMA R31, R50, R59.reuse, R42 ;  /* 0x0000003b321f7223 */ /* 0x080fe2000000002a */
[----:B------:R-:W-:Y:S01]  /*0850*/  LEA R21, R11, R16, 0x18 ;  /* 0x000000100b157211 */ /* 0x000fe200078ec0ff */
[----:B------:R-:W-:Y:S01]  /*0860*/  FFMA R28, R51, R59, R43 ;  /* 0x0000003b331c7223 */ /* 0x000fe2000000002b */
[----:B------:R-:W-:Y:S01]  /*0870*/  IADD3 R17, PT, PT, R20, R8, RZ ;  /* 0x0000000814117210 */ /* 0x000fe20007ffe0ff */
[----:B------:R-:W-:Y:S01]  /*0880*/  FFMA R11, R46, R58, R38 ;  /* 0x0000003a2e0b7223 */ /* 0x000fe20000000026 */
[----:B------:R-:W-:Y:S01]  /*0890*/  IADD3 R19, PT, PT, R21, R8, RZ ;  /* 0x0000000815137210 */ /* 0x000fe20007ffe0ff */
[-C--:B-1----:R-:W-:Y:S01]  /*08a0*/  FFMA R64, R48, R52.reuse, R64 ;  /* 0x0000003430407223 */ /* 0x082fe20000000040 */
[----:B0-----:R-:W-:Y:S01]  /*08b0*/  LEA R8, R2, R17, 0x5 ;  /* 0x0000001102087211 */ /* 0x001fe200078e28ff */
[----:B------:R-:W-:Y:S01]  /*08c0*/  FFMA R66, R50, R52, R66 ;  /* 0x0000003432427223 */ /* 0x000fe20000000042 */
[----:B--2---:R-:W-:Y:S01]  /*08d0*/  LEA R22, R0, R19, 0x5 ;  /* 0x0000001300167211 */ /* 0x004fe200078e28ff */
[-C--:B------:R-:W-:Y:S01]  /*08e0*/  FFMA R72, R48, R53.reuse, R72 ;  /* 0x0000003530487223 */ /* 0x080fe20000000048 */
[----:B------:R-:W-:Y:S01]  /*08f0*/  FFMA R74, R50, R53, R74 ;  /* 0x00000035324a7223 */ /* 0x000fe2000000004a */
[----:B------:R-:W-:Y:S01]  /*0900*/  LDS.128 R24, [R8+0x200] ;  /* 0x0002000008187984 */ /* 0x000fe20000000c00 */
[-C--:B------:R-:W-:Y:S01]  /*0910*/  FFMA R80, R48, R54.reuse, R80 ;  /* 0x0000003630507223 */ /* 0x080fe20000000050 */
[----:B------:R-:W-:Y:S01]  /*0920*/  FFMA R82, R50, R54, R82 ;  /* 0x0000003632527223 */ /* 0x000fe20000000052 */
[-C--:B------:R-:W-:Y:S01]  /*0930*/  FFMA R48, R48, R55.reuse, R88 ;  /* 0x0000003730307223 */ /* 0x080fe20000000058 */
[----:B------:R-:W0:Y:S01]  /*0940*/  LDS.128 R16, [R22+0x200] ;  /* 0x0002000016107984 */ /* 0x000e220000000c00 */
[CC--:B------:R-:W-:Y:S01]  /*0950*/  FFMA R38, R49.reuse, R55.reuse, R89 ;  /* 0x0000003731267223 */ /* 0x0c0fe20000000059 */
[----:B------:R-:W-:Y:S01]  /*0960*/  FFMA R50, R50, R55, R90 ;  /* 0x0000003732327223 */ /* 0x000fe2000000005a */
[-C--:B------:R-:W-:Y:S01]  /*0970*/  FFMA R104, R46, R59.reuse, R62 ;  /* 0x0000003b2e687223 */ /* 0x080fe2000000003e */
[----:B------:R-:W1:Y:S01]  /*0980*/  LDS.128 R32, [R8+0x210] ;  /* 0x0002100008207984 */ /* 0x000e620000000c00 */
[-C--:B------:R-:W-:Y:S01]  /*0990*/  FFMA R65, R49, R52.reuse, R65 ;  /* 0x0000003431417223 */ /* 0x080fe20000000041 */
[-C--:B------:R-:W-:Y:S01]  /*09a0*/  FFMA R67, R51, R52.reuse, R67 ;  /* 0x0000003433437223 */ /* 0x080fe20000000043 */
[-C--:B------:R-:W-:Y:S01]  /*09b0*/  FFMA R68, R44, R52.reuse, R68 ;  /* 0x000000342c447223 */ /* 0x080fe20000000044 */
[----:B------:R-:W2:Y:S01]  /*09c0*/  LDS.128 R40, [R22+0x210] ;  /* 0x0002100016287984 */ /* 0x000ea20000000c00 */
[-C--:B------:R-:W-:Y:S01]  /*09d0*/  FFMA R69, R45, R52.reuse, R69 ;  /* 0x000000342d457223 */ /* 0x080fe20000000045 */
[-C--:B------:R-:W-:Y:S01]  /*09e0*/  FFMA R70, R46, R52.reuse, R70 ;  /* 0x000000342e467223 */ /* 0x080fe20000000046 */
[----:B------:R-:W-:Y:S01]  /*09f0*/  FFMA R71, R47, R52, R71 ;  /* 0x000000342f477223 */ /* 0x000fe20000000047 */
[CC--:B------:R-:W-:Y:S01]  /*0a00*/  FFMA R106, R44.reuse, R59.reuse, R60 ;  /* 0x0000003b2c6a7223 */ /* 0x0c0fe2000000003c */
[-C--:B------:R-:W-:Y:S01]  /*0a10*/  FFMA R105, R45, R59.reuse, R61 ;  /* 0x0000003b2d697223 */ /* 0x080fe2000000003d */
[----:B------:R-:W-:Y:S01]  /*0a20*/  FFMA R63, R47, R59, R63 ;  /* 0x0000003b2f3f7223 */ /* 0x000fe2000000003f */
[-C--:B------:R-:W-:Y:S01]  /*0a30*/  FFMA R73, R49, R53.reuse, R73 ;  /* 0x0000003531497223 */ /* 0x080fe20000000049 */
[-C--:B------:R-:W-:Y:S01]  /*0a40*/  FFMA R75, R51, R53.reuse, R75 ;  /* 0x00000035334b7223 */ /* 0x080fe2000000004b */
[-C--:B------:R-:W-:Y:S01]  /*0a50*/  FFMA R76, R44, R53.reuse, R76 ;  /* 0x000000352c4c7223 */ /* 0x080fe2000000004c */
        /* <DEDUP_REMOVED lines=10> */
[CC--:B------:R-:W-:Y:S01]  /*0b00*/  FFMA R86, R46.reuse, R54.reuse, R86 ;  /* 0x000000362e567223 */ /* 0x0c0fe20000000056 */
[----:B------:R-:W-:Y:S01]  /*0b10*/  FFMA R87, R47, R54, R87 ;  /* 0x000000362f577223 */ /* 0x000fe20000000057 */
[-C--:B------:R-:W-:Y:S01]  /*0b20*/  FFMA R59, R51, R55.reuse, R91 ;  /* 0x00000037333b7223 */ /* 0x080fe2000000005b */
[-C--:B------:R-:W-:Y:S01]  /*0b30*/  FFMA R117, R46, R55.reuse, R98 ;  /* 0x000000372e757223 */ /* 0x080fe20000000062 */
[----:B------:R-:W-:Y:S01]  /*0b40*/  FFMA R119, R47, R55, R99 ;  /* 0x000000372f777223 */ /* 0x000fe20000000063 */
[----:B------:R-:W-:Y:S01]  /*0b50*/  BAR.SYNC.DEFER_BLOCKING 0x0 ;  /* 0x0000000000007b1d */ /* 0x000fe20000010000 */
[----:B------:R-:W-:Y:S01]  /*0b60*/  UIADD3 UR4, UPT, UPT, UR4, 0x8, URZ ;  /* 0x0000000804047890 */ /* 0x000fe2000fffe0ff */
[----:B0-----:R-:W-:Y:S01]  /*0b70*/  FFMA R62, R26, R16, R116 ;  /* 0x000000101a3e7223 */ /* 0x001fe20000000074 */
[C---:B------:R-:W-:Y:S01]  /*0b80*/  FFMA R52, R24.reuse, R18, R103 ;  /* 0x0000001218347223 */ /* 0x040fe20000000067 */
[CC--:B------:R-:W-:Y:S01]  /*0b90*/  FFMA R97, R27.reuse, R16.reuse, R37 ;  /* 0x000000101b617223 */ /* 0x0c0fe20000000025 */
[-C--:B------:R-:W-:Y:S01]  /*0ba0*/  FFMA R96, R27, R17.reuse, R36 ;  /* 0x000000111b607223 */ /* 0x080fe20000000024 */
[C---:B-1----:R-:W-:Y:S01]  /*0bb0*/  FFMA R116, R35.reuse, R16, R48 ;  /* 0x0000001023747223 */ /* 0x042fe20000000030 */
[CC--:B------:R-:W-:Y:S01]  /*0bc0*/  FFMA R53, R35.reuse, R17.reuse, R38 ;  /* 0x0000001123357223 */ /* 0x0c0fe20000000026 */
[----:B------:R-:W-:Y:S01]  /*0bd0*/  FFMA R103, R35, R18, R50 ;  /* 0x0000001223677223 */ /* 0x000fe20000000032 */
[-C--:B------:R-:W-:Y:S01]  /*0be0*/  FFMA R118, R24, R16.reuse, R118 ;  /* 0x0000001018767223 */ /* 0x080fe20000000076 */
[-C--:B------:R-:W-:Y:S01]  /*0bf0*/  FFMA R57, R25, R16.reuse, R114 ;  /* 0x0000001019397223 */ /* 0x080fe20000000072 */
[-C--:B------:R-:W-:Y:S01]  /*0c00*/  FFMA R64, R32, R16.reuse, R64 ;  /* 0x0000001020407223 */ /* 0x080fe20000000040 */
[-C--:B------:R-:W-:Y:S01]  /*0c10*/  FFMA R72, R33, R16.reuse, R72 ;  /* 0x0000001021487223 */ /* 0x080fe20000000048 */
[----:B------:R-:W-:Y:S01]  /*0c20*/  FFMA R80, R34, R16, R80 ;  /* 0x0000001022507223 */ /* 0x000fe20000000050 */
[C---:B------:R-:W-:Y:S01]  /*0c30*/  FFMA R61, R26.reuse, R17, R30 ;  /* 0x000000111a3d7223 */ /* 0x040fe2000000001e */
[CC--:B------:R-:W-:Y:S01]  /*0c40*/  FFMA R114, R27.reuse, R18.reuse, R31 ;  /* 0x000000121b727223 */ /* 0x0c0fe2000000001f */
[-C--:B------:R-:W-:Y:S01]  /*0c50*/  FFMA R16, R26, R19.reuse, R29 ;  /* 0x000000131a107223 */ /* 0x080fe2000000001d */
[----:B------:R-:W-:Y:S01]  /*0c60*/  FFMA R91, R27, R19, R28 ;  /* 0x000000131b5b7223 */ /* 0x000fe2000000001c */
[-C--:B------:R-:W-:Y:S01]  /*0c70*/  FFMA R55, R24, R17.reuse, R111 ;  /* 0x0000001118377223 */ /* 0x080fe2000000006f */
[----:B------:R-:W-:Y:S01]  /*0c80*/  LDS.128 R44, [R8+0x400] ;  /* 0x00040000082c7984 */ /* 0x000fe20000000c00 */
[-C--:B------:R-:W-:Y:S01]  /*0c90*/  FFMA R54, R25, R17.reuse, R113 ;  /* 0x0000001119367223 */ /* 0x080fe20000000071 */
[-C--:B------:R-:W-:Y:S01]  /*0ca0*/  FFMA R65, R32, R17.reuse, R65 ;  /* 0x0000001120417223 */ /* 0x080fe20000000041 */
[-C--:B------:R-:W-:Y:S01]  /*0cb0*/  FFMA R73, R33, R17.reuse, R73 ;  /* 0x0000001121497223 */ /* 0x080fe20000000049 */
[----:B------:R-:W0:Y:S01]  /*0cc0*/  LDS.128 R48, [R22+0x400] ;  /* 0x0004000016307984 */ /* 0x000e220000000c00 */
[----:B------:R-:W-:Y:S01]  /*0cd0*/  FFMA R81, R34, R17, R81 ;  /* 0x0000001122517223 */ /* 0x000fe20000000051 */
[-C--:B------:R-:W-:Y:S01]  /*0ce0*/  FFMA R60, R25, R18.reuse, R112 ;  /* 0x00000012193c7223 */ /* 0x080fe20000000070 */
[-C--:B------:R-:W-:Y:S01]  /*0cf0*/  FFMA R115, R26, R18.reuse, R115 ;  /* 0x000000121a737223 */ /* 0x080fe20000000073 */
[----:B------:R-:W1:Y:S01]  /*0d00*/  LDS.128 R36, [R8+0x410] ;  /* 0x0004100008247984 */ /* 0x000e620000000c00 */
[-C--:B------:R-:W-:Y:S01]  /*0d10*/  FFMA R66, R32, R18.reuse, R66 ;  /* 0x0000001220427223 */ /* 0x080fe20000000042 */
[-C--:B------:R-:W-:Y:S01]  /*0d20*/  FFMA R74, R33, R18.reuse, R74 ;  /* 0x00000012214a7223 */ /* 0x080fe2000000004a */
[----:B------:R-:W-:Y:S01]  /*0d30*/  FFMA R82, R34, R18, R82 ;  /* 0x0000001222527223 */ /* 0x000fe20000000052 */
[----:B------:R-:W3:Y:S01]  /*0d40*/  LDS.128 R28, [R22+0x410] ;  /* 0x00041000161c7984 */ /* 0x000ee20000000c00 */
[CC--:B------:R-:W-:Y:S01]  /*0d50*/  FFMA R18, R24.reuse, R19.reuse, R102 ;  /* 0x0000001318127223 */ /* 0x0c0fe20000000066 */
[----:B------:R-:W-:Y:S01]  /*0d60*/  FFMA R17, R25, R19, R23 ;  /* 0x0000001319117223 */ /* 0x000fe20000000017 */
[-C--:B--2---:R-:W-:Y:S01]  /*0d70*/  FFMA R111, R24, R43.reuse, R56 ;  /* 0x0000002b186f7223 */ /* 0x084fe20000000038 */
[-C--:B------:R-:W-:Y:S01]  /*0d80*/  FFMA R98, R26, R43.reuse, R58 ;  /* 0x0000002b1a627223 */ /* 0x080fe2000000003a */
[C---:B------:R-:W-:Y:S01]  /*0d90*/  FFMA R113, R24.reuse, R40, R7 ;  /* 0x0000002818717223 */ /* 0x040fe20000000007 */
[----:B------:R-:W-:Y:S01]  /*0da0*/  FFMA R23, R24, R42, R10 ;  /* 0x0000002a18177223 */ /* 0x000fe2000000000a */
[----:B------:R-:W-:Y:S01]  /*0db0*/  FFMA R89, R27, R43, R63 ;  /* 0x0000002b1b597223 */ /* 0x000fe2000000003f */
[-C--:B------:R-:W-:Y:S01]  /*0dc0*/  FFMA R67, R32, R19.reuse, R67 ;  /* 0x0000001320437223 */ /* 0x080fe20000000043 */
[-C--:B------:R-:W-:Y:S01]  /*0dd0*/  FFMA R75, R33, R19.reuse, R75 ;  /* 0x00000013214b7223 */ /* 0x080fe2000000004b */
[-C--:B------:R-:W-:Y:S01]  /*0de0*/  FFMA R83, R34, R19.reuse, R83 ;  /* 0x0000001322537223 */ /* 0x080fe20000000053 */
[----:B------:R-:W-:Y:S01]  /*0df0*/  FFMA R59, R35, R19, R59 ;  /* 0x00000013233b7223 */ /* 0x000fe2000000003b */
[-C--:B------:R-:W-:Y:S01]  /*0e00*/  FFMA R112, R24, R41.reuse, R9 ;  /* 0x0000002918707223 */ /* 0x080fe20000000009 */
[C---:B------:R-:W-:Y:S01]  /*0e10*/  FFMA R110, R25.reuse, R40, R110 ;  /* 0x00000028196e7223 */ /* 0x040fe2000000006e */
[C---:B------:R-:W-:Y:S01]  /*0e20*/  FFMA R109, R25.reuse, R41, R109 ;  /* 0x00000029196d7223 */ /* 0x040fe2000000006d */
[C---:B------:R-:W-:Y:S01]  /*0e30*/  FFMA R108, R25.reuse, R42, R108 ;  /* 0x0000002a196c7223 */ /* 0x040fe2000000006c */
[----:B------:R-:W-:Y:S01]  /*0e40*/  FFMA R107, R25, R43, R107 ;  /* 0x0000002b196b7223 */ /* 0x000fe2000000006b */
[C---:B------:R-:W-:Y:S01]  /*0e50*/  FFMA R101, R26.reuse, R40, R101 ;  /* 0x000000281a657223 */ /* 0x040fe20000000065 */
[CC--:B------:R-:W-:Y:S01]  /*0e60*/  FFMA R100, R26.reuse, R41.reuse, R100 ;  /* 0x000000291a647223 */ /* 0x0c0fe20000000064 */
[----:B------:R-:W-:Y:S01]  /*0e70*/  FFMA R99, R26, R42, R11 ;  /* 0x0000002a1a637223 */ /* 0x000fe2000000000b */
[C---:B------:R-:W-:Y:S01]  /*0e80*/  FFMA R106, R27.reuse, R40, R106 ;  /* 0x000000281b6a7223 */ /* 0x040fe2000000006a */
[CC--:B------:R-:W-:Y:S01]  /*0e90*/  FFMA R105, R27.reuse, R41.reuse, R105 ;  /* 0x000000291b697223 */ /* 0x0c0fe20000000069 */
[----:B------:R-:W-:Y:S01]  /*0ea0*/  FFMA R104, R27, R42, R104 ;  /* 0x0000002a1b687223 */ /* 0x000fe20000000068 */
[----:B------:R-:W-:Y:S01]  /*0eb0*/  BAR.SYNC.DEFER_BLOCKING 0x0 ;  /* 0x0000000000007b1d */ /* 0x000fe20000010000 */
[C---:B------:R-:W-:Y:S01]  /*0ec0*/  FFMA R68, R32.reuse, R40, R68 ;  /* 0x0000002820447223 */ /* 0x040fe20000000044 */
[C---:B------:R-:W-:Y:S01]  /*0ed0*/  FFMA R69, R32.reuse, R41, R69 ;  /* 0x0000002920457223 */ /* 0x040fe20000000045 */
[C---:B------:R-:W-:Y:S01]  /*0ee0*/  FFMA R70, R32.reuse, R42, R70 ;  /* 0x0000002a20467223 */ /* 0x040fe20000000046 */
[----:B------:R-:W-:Y:S01]  /*0ef0*/  FFMA R71, R32, R43, R71 ;  /* 0x0000002b20477223 */ /* 0x000fe20000000047 */
[C---:B------:R-:W-:Y:S01]  /*0f00*/  FFMA R76, R33.reuse, R40, R76 ;  /* 0x00000028214c7223 */ /* 0x040fe2000000004c */
[C---:B------:R-:W-:Y:S01]  /*0f10*/  FFMA R77, R33.reuse, R41, R77 ;  /* 0x00000029214d7223 */ /* 0x040fe2000000004d */
[C---:B------:R-:W-:Y:S01]  /*0f20*/  FFMA R78, R33.reuse, R42, R78 ;  /* 0x0000002a214e7223 */ /* 0x040fe2000000004e */
[----:B------:R-:W-:Y:S01]  /*0f30*/  FFMA R79, R33, R43, R79 ;  /* 0x0000002b214f7223 */ /* 0x000fe2000000004f */
[-C--:B0-----:R-:W-:Y:S01]  /*0f40*/  FFMA R58, R44, R48.reuse, R118 ;  /* 0x000000302c3a7223 */ /* 0x081fe20000000076 */
[-C--:B------:R-:W-:Y:S01]  /*0f50*/  FFMA R57, R45, R48.reuse, R57 ;  /* 0x000000302d397223 */ /* 0x080fe20000000039 */
[-C--:B------:R-:W-:Y:S01]  /*0f60*/  FFMA R62, R46, R48.reuse, R62 ;  /* 0x000000302e3e7223 */ /* 0x080fe2000000003e */
[-C--:B------:R-:W-:Y:S01]  /*0f70*/  FFMA R97, R47, R48.reuse, R97 ;  /* 0x000000302f617223 */ /* 0x080fe20000000061 */
[-C--:B-1----:R-:W-:Y:S01]  /*0f80*/  FFMA R64, R36, R48.reuse, R64 ;  /* 0x0000003024407223 */ /* 0x082fe20000000040 */
        /* <DEDUP_REMOVED lines=10> */
[----:B------:R-:W-:Y:S01]  /*1030*/  FFMA R53, R39, R49, R53 ;  /* 0x0000003127357223 */ /* 0x000fe20000000035 */
        /* <DEDUP_REMOVED lines=8> */
[-C--:B------:R-:W-:Y:S01]  /*10c0*/  FFMA R49, R44, R51.reuse, R18 ;  /* 0x000000332c317223 */ /* 0x080fe20000000012 */
[-C--:B------:R-:W-:Y:S01]  /*10d0*/  FFMA R48, R45, R51.reuse, R17 ;  /* 0x000000332d307223 */ /* 0x080fe20000000011 */
[-C--:B------:R-:W-:Y:S01]  /*10e0*/  FFMA R10, R46, R51.reuse, R16 ;  /* 0x000000332e0a7223 */ /* 0x080fe20000000010 */
[----:B------:R-:W-:Y:S01]  /*10f0*/  LDS.128 R40, [R8+0x600] ;  /* 0x0006000008287984 */ /* 0x000fe20000000c00 */
[-C--:B------:R-:W-:Y:S01]  /*1100*/  FFMA R9, R39, R51.reuse, R59 ;  /* 0x0000003327097223 */ /* 0x080fe2000000003b */
[-C--:B------:R-:W-:Y:S01]  /*1110*/  FFMA R52, R44, R50.reuse, R52 ;  /* 0x000000322c347223 */ /* 0x080fe20000000034 */
[----:B------:R-:W0:Y:S01]  /*1120*/  LDC R59, c[0x0][0x39c] ;  /* 0x0000e700ff3b7b82 */ /* 0x000e220000000800 */
[----:B------:R-:W1:Y:S01]  /*1130*/  LDS.128 R16, [R22+0x600] ;  /* 0x0006000016107984 */ /* 0x000e620000000c00 */
[-C--:B------:R-:W-:Y:S01]  /*1140*/  FFMA R60, R45, R50.reuse, R60 ;  /* 0x000000322d3c7223 */ /* 0x080fe2000000003c */
[-C--:B------:R-:W-:Y:S01]  /*1150*/  FFMA R11, R46, R50.reuse, R115 ;  /* 0x000000322e0b7223 */ /* 0x080fe20000000073 */
[-C--:B------:R-:W-:Y:S01]  /*1160*/  FFMA R102, R47, R50.reuse, R114 ;  /* 0x000000322f667223 */ /* 0x080fe20000000072 */
[----:B------:R-:W2:Y:S01]  /*1170*/  LDS.128 R32, [R8+0x610] ;  /* 0x0006100008207984 */ /* 0x000ea20000000c00 */
[-C--:B------:R-:W-:Y:S01]  /*1180*/  FFMA R66, R36, R50.reuse, R66 ;  /* 0x0000003224427223 */ /* 0x080fe20000000042 */
[-C--:B------:R-:W-:Y:S01]  /*1190*/  FFMA R74, R37, R50.reuse, R74 ;  /* 0x00000032254a7223 */ /* 0x080fe2000000004a */
[-C--:B------:R-:W-:Y:S01]  /*11a0*/  FFMA R82, R38, R50.reuse, R82 ;  /* 0x0000003226527223 */ /* 0x080fe20000000052 */
[----:B------:R-:W4:Y:S01]  /*11b0*/  LDS.128 R24, [R22+0x610] ;  /* 0x0006100016187984 */ /* 0x000f220000000c00 */
[----:B------:R-:W-:Y:S01]  /*11c0*/  FFMA R50, R39, R50, R103 ;  /* 0x0000003227327223 */ /* 0x000fe20000000067 */
[-C--:B------:R-:W-:Y:S01]  /*11d0*/  FFMA R91, R47, R51.reuse, R91 ;  /* 0x000000332f5b7223 */ /* 0x080fe2000000005b */
[-C--:B------:R-:W-:Y:S01]  /*11e0*/  FFMA R67, R36, R51.reuse, R67 ;  /* 0x0000003324437223 */ /* 0x080fe20000000043 */
[-C--:B------:R-:W-:Y:S01]  /*11f0*/  FFMA R75, R37, R51.reuse, R75 ;  /* 0x00000033254b7223 */ /* 0x080fe2000000004b */
[----:B------:R-:W-:Y:S01]  /*1200*/  FFMA R83, R38, R51, R83 ;  /* 0x0000003326537223 */ /* 0x000fe20000000053 */
[C---:B---3--:R-:W-:Y:S01]  /*1210*/  FFMA R113, R44.reuse, R28, R113 ;  /* 0x0000001c2c717223 */ /* 0x048fe20000000071 */
[C---:B------:R-:W-:Y:S01]  /*1220*/  FFMA R112, R44.reuse, R29, R112 ;  /* 0x0000001d2c707223 */ /* 0x040fe20000000070 */
[C---:B------:R-:W-:Y:S01]  /*1230*/  FFMA R23, R44.reuse, R30, R23 ;  /* 0x0000001e2c177223 */ /* 0x040fe20000000017 */
[----:B------:R-:W-:Y:S01]  /*1240*/  FFMA R111, R44, R31, R111 ;  /* 0x0000001f2c6f7223 */ /* 0x000fe2000000006f */
[C---:B------:R-:W-:Y:S01]  /*1250*/  FFMA R110, R45.reuse, R28, R110 ;  /* 0x0000001c2d6e7223 */ /* 0x040fe2000000006e */
[C---:B------:R-:W-:Y:S01]  /*1260*/  FFMA R109, R45.reuse, R29, R109 ;  /* 0x0000001d2d6d7223 */ /* 0x040fe2000000006d */
[C---:B------:R-:W-:Y:S01]  /*1270*/  FFMA R108, R45.reuse, R30, R108 ;  /* 0x0000001e2d6c7223 */ /* 0x040fe2000000006c */
[----:B------:R-:W-:Y:S01]  /*1280*/  FFMA R107, R45, R31, R107 ;  /* 0x0000001f2d6b7223 */ /* 0x000fe2000000006b */
[C---:B------:R-:W-:Y:S01]  /*1290*/  FFMA R101, R46.reuse, R28, R101 ;  /* 0x0000001c2e657223 */ /* 0x040fe20000000065 */
[----:B0-----:R-:W-:Y:S01]  /*12a0*/  ISETP.LE.AND P0, PT, R59, UR4, PT ;  /* 0x000000043b007c0c */ /* 0x001fe2000bf03270 */
[C---:B------:R-:W-:Y:S01]  /*12b0*/  FFMA R100, R46.reuse, R29, R100 ;  /* 0x0000001d2e647223 */ /* 0x040fe20000000064 */
[C---:B------:R-:W-:Y:S01]  /*12c0*/  FFMA R99, R46.reuse, R30, R99 ;  /* 0x0000001e2e637223 */ /* 0x040fe20000000063 */
[----:B------:R-:W-:Y:S01]  /*12d0*/  FFMA R98, R46, R31, R98 ;  /* 0x0000001f2e627223 */ /* 0x000fe20000000062 */
[C---:B------:R-:W-:Y:S01]  /*12e0*/  FFMA R106, R47.reuse, R28, R106 ;  /* 0x0000001c2f6a7223 */ /* 0x040fe2000000006a */
[C---:B------:R-:W-:Y:S01]  /*12f0*/  FFMA R105, R47.reuse, R29, R105 ;  /* 0x0000001d2f697223 */ /* 0x040fe20000000069 */
[C---:B------:R-:W-:Y:S01]  /*1300*/  FFMA R104, R47.reuse, R30, R104 ;  /* 0x0000001e2f687223 */ /* 0x040fe20000000068 */
        /* <DEDUP_REMOVED lines=18> */
[-C--:B-1----:R-:W-:Y:S01]  /*1430*/  FFMA R58, R40, R16.reuse, R58 ;  /* 0x00000010283a7223 */ /* 0x082fe2000000003a */
[-C--:B------:R-:W-:Y:S01]  /*1440*/  FFMA R57, R41, R16.reuse, R57 ;  /* 0x0000001029397223 */ /* 0x080fe20000000039 */
[-C--:B------:R-:W-:Y:S01]  /*1450*/  FFMA R62, R42, R16.reuse, R62 ;  /* 0x000000102a3e7223 */ /* 0x080fe2000000003e */
[-C--:B------:R-:W-:Y:S01]  /*1460*/  FFMA R97, R43, R16.reuse, R97 ;  /* 0x000000102b617223 */ /* 0x080fe20000000061 */
[-C--:B--2---:R-:W-:Y:S01]  /*1470*/  FFMA R64, R32, R16.reuse, R64 ;  /* 0x0000001020407223 */ /* 0x084fe20000000040 */
        /* <DEDUP_REMOVED lines=27> */
[----:B------:R-:W-:Y:S01]  /*1630*/  LDS.128 R28, [R8+0x800] ;  /* 0x00080000081c7984 */ /* 0x000fe20000000c00 */
[C---:B----4-:R-:W-:Y:S01]  /*1640*/  FFMA R113, R40.reuse, R24, R113 ;  /* 0x0000001828717223 */ /* 0x050fe20000000071 */
[C---:B------:R-:W-:Y:S01]  /*1650*/  FFMA R112, R40.reuse, R25, R112 ;  /* 0x0000001928707223 */ /* 0x040fe20000000070 */
[C---:B------:R-:W-:Y:S01]  /*1660*/  FFMA R23, R40.reuse, R26, R23 ;  /* 0x0000001a28177223 */ /* 0x040fe20000000017 */
[----:B------:R-:W0:Y:S01]  /*1670*/  LDS.128 R44, [R22+0x800] ;  /* 0x00080000162c7984 */ /* 0x000e220000000c00 */
[----:B------:R-:W-:Y:S01]  /*1680*/  FFMA R111, R40, R27, R111 ;  /* 0x0000001b286f7223 */ /* 0x000fe2000000006f */
[C---:B------:R-:W-:Y:S01]  /*1690*/  FFMA R110, R41.reuse, R24, R110 ;  /* 0x00000018296e7223 */ /* 0x040fe2000000006e */
[C---:B------:R-:W-:Y:S01]  /*16a0*/  FFMA R109, R41.reuse, R25, R109 ;  /* 0x00000019296d7223 */ /* 0x040fe2000000006d */
[----:B------:R-:W1:Y:S01]  /*16b0*/  LDS.128 R16, [R8+0x810] ;  /* 0x0008100008107984 */ /* 0x000e620000000c00 */
[C---:B------:R-:W-:Y:S01]  /*16c0*/  FFMA R108, R41.reuse, R26, R108 ;  /* 0x0000001a296c7223 */ /* 0x040fe2000000006c */
[----:B------:R-:W-:Y:S01]  /*16d0*/  FFMA R107, R41, R27, R107 ;  /* 0x0000001b296b7223 */ /* 0x000fe2000000006b */
[C---:B------:R-:W-:Y:S01]  /*16e0*/  FFMA R36, R42.reuse, R24, R101 ;  /* 0x000000182a247223 */ /* 0x040fe20000000065 */
[----:B------:R-:W2:Y:S01]  /*16f0*/  @!P0 S2R R102, SR_CTAID.X ;  /* 0x0000000000668919 */ /* 0x000ea20000002500 */
        /* <DEDUP_REMOVED lines=23> */
[----:B------:R-:W3:Y:S01]  /*1870*/  @!P0 LDC.64 R114, c[0x0][0x388] ;  /* 0x0000e200ff728b82 */ /* 0x000ee20000000a00 */
[----:B------:R-:W4:Y:S01]  /*1880*/  LDS.128 R24, [R22+0x810] ;  /* 0x0008100016187984 */ /* 0x000f220000000c00 */
[----:B------:R-:W-:-:S02]  /*1890*/  @!P0 MOV R32, R4 ;  /* 0x0000000400208202 */ /* 0x000fc40000000f00 */
[----:B------:R-:W-:Y:S02]  /*18a0*/  @!P0 MOV R33, R3 ;  /* 0x0000000300218202 */ /* 0x000fe40000000f00 */
[----:B--2---:R-:W-:Y:S02]  /*18b0*/  @!P0 SHF.L.U32 R41, R102, 0x7, RZ ;  /* 0x0000000766298819 */ /* 0x004fe400000006ff */
[----:B------:R-:W-:Y:S01]  /*18c0*/  BAR.SYNC.DEFER_BLOCKING 0x0 ;  /* 0x0000000000007b1d */ /* 0x000fe20000010000 */
        /* <DEDUP_REMOVED lines=14> */
[----:B---3--:R-:W-:-:S04]  /*19b0*/  @!P0 IMAD.WIDE.U32 R114, R41, 0x4, R114 ;  /* 0x0000000429728825 */ /* 0x008fc800078e0072 */
        /* <DEDUP_REMOVED lines=9> */
[----:B-----5:R0:W5:Y:S01]  /*1a50*/  @!P0 LDG.E.128.CONSTANT R92, desc[UR8][R32.64] ;  /* 0x00000008205c8981 */ /* 0x020162000c1e9d00 */
[----:B------:R-:W-:Y:S01]  /*1a60*/  FFMA R46, R19, R46, R50 ;  /* 0x0000002e132e7223 */ /* 0x000fe20000000032 */
[-C--:B------:R-:W-:Y:S01]  /*1a70*/  FFMA R45, R28, R47.reuse, R49 ;  /* 0x0000002f1c2d7223 */ /* 0x080fe20000000031 */
[-C--:B------:R-:W-:Y:S01]  /*1a80*/  FFMA R44, R29, R47.reuse, R48 ;  /* 0x0000002f1d2c7223 */ /* 0x080fe20000000030 */
[----:B------:R-:W-:Y:S01]  /*1a90*/  LDS.128 R96, [R8+0xa00] ;  /* 0x000a000008607984 */ /* 0x000fe20000000c00 */
[-C--:B------:R-:W-:Y:S01]  /*1aa0*/  FFMA R10, R30, R47.reuse, R10 ;  /* 0x0000002f1e0a7223 */ /* 0x080fe2000000000a */
[----:B------:R-:W-:Y:S01]  /*1ab0*/  FFMA R43, R31, R47, R91 ;  /* 0x0000002f1f2b7223 */ /* 0x000fe2000000005b */
[C---:B----4-:R-:W-:Y:S01]  /*1ac0*/  FFMA R113, R28.reuse, R24, R113 ;  /* 0x000000181c717223 */ /* 0x050fe20000000071 */
[----:B------:R-:W1:Y:S01]  /*1ad0*/  LDS.128 R48, [R22+0xa00] ;  /* 0x000a000016307984 */ /* 0x000e620000000c00 */
[C---:B------:R-:W-:Y:S01]  /*1ae0*/  FFMA R112, R28.reuse, R25, R112 ;  /* 0x000000191c707223 */ /* 0x040fe20000000070 */
[C---:B------:R-:W-:Y:S01]  /*1af0*/  FFMA R23, R28.reuse, R26, R23 ;  /* 0x0000001a1c177223 */ /* 0x040fe20000000017 */
[----:B------:R-:W-:Y:S01]  /*1b00*/  FFMA R111, R28, R27, R111 ;  /* 0x0000001b1c6f7223 */ /* 0x000fe2000000006f */
[----:B0-----:R-:W0:Y:S01]  /*1b10*/  LDS.128 R32, [R8+0xa10] ;  /* 0x000a100008207984 */ /* 0x001e220000000c00 */
        /* <DEDUP_REMOVED lines=13> */
[----:B------:R-:W2:Y:S01]  /*1bf0*/  LDS.128 R28, [R22+0xa10] ;  /* 0x000a1000161c7984 */ /* 0x000ea20000000c00 */
[CC--:B------:R-:W-:Y:S01]  /*1c00*/  FFMA R76, R17.reuse, R24.reuse, R76 ;  /* 0x00000018114c7223 */ /* 0x0c0fe2000000004c */
[----:B------:R-:W-:Y:S01]  /*1c10*/  FFMA R84, R18, R24, R84 ;  /* 0x0000001812547223 */ /* 0x000fe20000000054 */
[-C--:B------:R-:W-:Y:S01]  /*1c20*/  FFMA R67, R16, R47.reuse, R67 ;  /* 0x0000002f10437223 */ /* 0x080fe20000000043 */
[----:B------:R-:W-:Y:S01]  /*1c30*/  BAR.SYNC.DEFER_BLOCKING 0x0 ;  /* 0x0000000000007b1d */ /* 0x000fe20000010000 */
[-C--:B------:R-:W-:Y:S01]  /*1c40*/  FFMA R75, R17, R47.reuse, R75 ;  /* 0x0000002f114b7223 */ /* 0x080fe2000000004b */
[-C--:B------:R-:W-:Y:S01]  /*1c50*/  FFMA R83, R18, R47.reuse, R83 ;  /* 0x0000002f12537223 */ /* 0x080fe20000000053 */
[----:B------:R-:W-:Y:S01]  /*1c60*/  FFMA R9, R19, R47, R9 ;  /* 0x0000002f13097223 */ /* 0x000fe20000000009 */
[C---:B------:R-:W-:Y:S01]  /*1c70*/  FFMA R69, R16.reuse, R25, R69 ;  /* 0x0000001910457223 */ /* 0x040fe20000000045 */
[CC--:B------:R-:W-:Y:S01]  /*1c80*/  FFMA R70, R16.reuse, R26.reuse, R70 ;  /* 0x0000001a10467223 */ /* 0x0c0fe20000000046 */
[----:B------:R-:W-:Y:S01]  /*1c90*/  FFMA R71, R16, R27, R71 ;  /* 0x0000001b10477223 */ /* 0x000fe20000000047 */
[C---:B------:R-:W-:Y:S01]  /*1ca0*/  FFMA R77, R17.reuse, R25, R77 ;  /* 0x00000019114d7223 */ /* 0x040fe2000000004d */
[CC--:B------:R-:W-:Y:S01]  /*1cb0*/  FFMA R78, R17.reuse, R26.reuse, R78 ;  /* 0x0000001a114e7223 */ /* 0x0c0fe2000000004e */
[----:B------:R-:W-:Y:S01]  /*1cc0*/  FFMA R79, R17, R27, R79 ;  /* 0x0000001b114f7223 */ /* 0x000fe2000000004f */
[C---:B------:R-:W-:Y:S01]  /*1cd0*/  FFMA R85, R18.reuse, R25, R85 ;  /* 0x0000001912557223 */ /* 0x040fe20000000055 */
[C---:B------:R-:W-:Y:S01]  /*1ce0*/  FFMA R86, R18.reuse, R26, R86 ;  /* 0x0000001a12567223 */ /* 0x040fe20000000056 */
[----:B------:R-:W-:Y:S01]  /*1cf0*/  FFMA R87, R18, R27, R87 ;  /* 0x0000001b12577223 */ /* 0x000fe20000000057 */
[C---:B------:R-:W-:Y:S01]  /*1d00*/  FFMA R24, R19.reuse, R24, R90 ;  /* 0x0000001813187223 */ /* 0x040fe2000000005a */
[C---:B------:R-:W-:Y:S01]  /*1d10*/  FFMA R88, R19.reuse, R25, R88 ;  /* 0x0000001913587223 */ /* 0x040fe20000000058 */
[C---:B------:R-:W-:Y:S01]  /*1d20*/  FFMA R63, R19.reuse, R26, R63 ;  /* 0x0000001a133f7223 */ /* 0x040fe2000000003f */
[----:B------:R-:W-:Y:S01]  /*1d30*/  FFMA R7, R19, R27, R7 ;  /* 0x0000001b13077223 */ /* 0x000fe20000000007 */
[----:B------:R-:W-:Y:S01]  /*1d40*/  ISETP.LE.AND P1, PT, R59, UR4, PT ;  /* 0x000000043b007c0c */ /* 0x000fe2000bf23270 */
[-C--:B-1----:R-:W-:Y:S01]  /*1d50*/  FFMA R58, R96, R48.reuse, R58 ;  /* 0x00000030603a7223 */ /* 0x082fe2000000003a */
[-C--:B------:R-:W-:Y:S01]  /*1d60*/  FFMA R57, R97, R48.reuse, R57 ;  /* 0x0000003061397223 */ /* 0x080fe20000000039 */
[-C--:B------:R-:W-:Y:S01]  /*1d70*/  FFMA R62, R98, R48.reuse, R62 ;  /* 0x00000030623e7223 */ /* 0x080fe2000000003e */
[-C--:B------:R-:W-:Y:S01]  /*1d80*/  FFMA R40, R99, R48.reuse, R40 ;  /* 0x0000003063287223 */ /* 0x080fe20000000028 */
[-C--:B0-----:R-:W-:Y:S01]  /*1d90*/  FFMA R64, R32, R48.reuse, R64 ;  /* 0x0000003020407223 */ /* 0x081fe20000000040 */
        /* <DEDUP_REMOVED lines=20> */
[----:B------:R-:W-:Y:S01]  /*1ee0*/  FFMA R48, R97, R51, R44 ;  /* 0x0000003361307223 */ /* 0x000fe2000000002c */
[----:B------:R-:W-:Y:S01]  /*1ef0*/  LDS.128 R100, [R8+0xc00] ;  /* 0x000c000008647984 */ /* 0x000fe20000000c00 */
[----:B------:R-:W-:-:S03]  /*1f00*/  @!P0 IMAD.WIDE R114, R6, 0x4, R114 ;  /* 0x0000000406728825 */ /* 0x000fc600078e0272 */
[----:B------:R-:W0:Y:S04]  /*1f10*/  LDS.128 R44, [R22+0xc00] ;  /* 0x000c0000162c7984 */ /* 0x000e280000000c00 */
[----:B------:R-:W1:Y:S01]  /*1f20*/  LDS.128 R16, [R8+0xc10] ;  /* 0x000c100008107984 */ /* 0x000e620000000c00 */
[C---:B------:R-:W-:Y:S01]  /*1f30*/  FFMA R10, R98.reuse, R51, R10 ;  /* 0x00000033620a7223 */ /* 0x040fe2000000000a */
[C---:B--2---:R-:W-:Y:S01]  /*1f40*/  FFMA R36, R98.reuse, R28, R36 ;  /* 0x0000001c62247223 */ /* 0x044fe20000000024 */
[C---:B------:R-:W-:Y:S01]  /*1f50*/  FFMA R37, R98.reuse, R29, R37 ;  /* 0x0000001d62257223 */ /* 0x040fe20000000025 */
[C---:B------:R-:W-:Y:S01]  /*1f60*/  FFMA R38, R98.reuse, R30, R38 ;  /* 0x0000001e62267223 */ /* 0x040fe20000000026 */
[----:B------:R-:W-:Y:S01]  /*1f70*/  FFMA R39, R98, R31, R39 ;  /* 0x0000001f62277223 */ /* 0x000fe20000000027 */
[-C--:B------:R-:W-:Y:S01]  /*1f80*/  FFMA R98, R35, R28.reuse, R24 ;  /* 0x0000001c23627223 */ /* 0x080fe20000000018 */
[-C--:B------:R-:W-:Y:S01]  /*1f90*/  FFMA R43, R99, R51.reuse, R43 ;  /* 0x00000033632b7223 */ /* 0x080fe2000000002b */
[----:B------:R-:W2:Y:S01]  /*1fa0*/  LDS.128 R24, [R22+0xc10] ;  /* 0x000c100016187984 */ /* 0x000ea20000000c00 */
        /* <DEDUP_REMOVED lines=18> */
[CC--:B------:R-:W-:Y:S01]  /*20d0*/  FFMA R78, R33.reuse, R30.reuse, R78 ;  /* 0x0000001e214e7223 */ /* 0x0c0fe2000000004e */
[----:B------:R-:W-:Y:S01]  /*20e0*/  FFMA R79, R33, R31, R79 ;  /* 0x0000001f214f7223 */ /* 0x000fe2000000004f */
[C---:B------:R-:W-:Y:S01]  /*20f0*/  FFMA R97, R35.reuse, R29, R88 ;  /* 0x0000001d23617223 */ /* 0x040fe20000000058 */
[C---:B------:R-:W-:Y:S01]  /*2100*/  FFMA R96, R35.reuse, R30, R63 ;  /* 0x0000001e23607223 */ /* 0x040fe2000000003f */
[----:B------:R-:W-:Y:S01]  /*2110*/  FFMA R7, R35, R31, R7 ;  /* 0x0000001f23077223 */ /* 0x000fe20000000007 */
[C---:B------:R-:W-:Y:S01]  /*2120*/  FFMA R106, R99.reuse, R28, R106 ;  /* 0x0000001c636a7223 */ /* 0x040fe2000000006a */
[CC--:B------:R-:W-:Y:S01]  /*2130*/  FFMA R105, R99.reuse, R29.reuse, R105 ;  /* 0x0000001d63697223 */ /* 0x0c0fe20000000069 */
[----:B------:R-:W-:Y:S01]  /*2140*/  FFMA R104, R99, R30, R104 ;  /* 0x0000001e63687223 */ /* 0x000fe20000000068 */
[C---:B------:R-:W-:Y:S01]  /*2150*/  FFMA R84, R34.reuse, R28, R84 ;  /* 0x0000001c22547223 */ /* 0x040fe20000000054 */
[C---:B------:R-:W-:Y:S01]  /*2160*/  FFMA R85, R34.reuse, R29, R85 ;  /* 0x0000001d22557223 */ /* 0x040fe20000000055 */
[C---:B------:R-:W-:Y:S01]  /*2170*/  FFMA R86, R34.reuse, R30, R86 ;  /* 0x0000001e22567223 */ /* 0x040fe20000000056 */
[----:B------:R-:W-:Y:S01]  /*2180*/  FFMA R87, R34, R31, R87 ;  /* 0x0000001f22577223 */ /* 0x000fe20000000057 */
[C---:B0-----:R-:W-:Y:S01]  /*2190*/  FFMA R32, R102.reuse, R44, R62 ;  /* 0x0000002c66207223 */ /* 0x041fe2000000003e */
[----:B------:R-:W-:Y:S01]  /*21a0*/  FFMA R33, R102, R45, R61 ;  /* 0x0000002d66217223 */ /* 0x000fe2000000003d */
[CC--:B------:R-:W-:Y:S01]  /*21b0*/  FFMA R51, R101.reuse, R46.reuse, R60 ;  /* 0x0000002e65337223 */ /* 0x0c0fe2000000003c */
[----:B------:R-:W-:Y:S01]  /*21c0*/  BAR.SYNC.DEFER_BLOCKING 0x0 ;  /* 0x0000000000007b1d */ /* 0x000fe20000010000 */
[-C--:B------:R-:W-:Y:S01]  /*21d0*/  FFMA R49, R100, R47.reuse, R49 ;  /* 0x0000002f64317223 */ /* 0x080fe20000000031 */
[-C--:B------:R-:W-:Y:S01]  /*21e0*/  FFMA R48, R101, R47.reuse, R48 ;  /* 0x0000002f65307223 */ /* 0x080fe20000000030 */
[-C--:B------:R-:W-:Y:S01]  /*21f0*/  FFMA R35, R102, R47.reuse, R10 ;  /* 0x0000002f66237223 */ /* 0x080fe2000000000a */
[-C--:B------:R-:W-:Y:S01]  /*2200*/  FFMA R43, R103, R47.reuse, R43 ;  /* 0x0000002f672b7223 */ /* 0x080fe2000000002b */
[-C--:B-1----:R-:W-:Y:S01]  /*2210*/  FFMA R67, R16, R47.reuse, R67 ;  /* 0x0000002f10437223 */ /* 0x082fe20000000043 */
[-C--:B------:R-:W-:Y:S01]  /*2220*/  FFMA R75, R17, R47.reuse, R75 ;  /* 0x0000002f114b7223 */ /* 0x080fe2000000004b */
[----:B------:R-:W-:Y:S01]  /*2230*/  FFMA R83, R18, R47, R83 ;  /* 0x0000002f12537223 */ /* 0x000fe20000000053 */
[----:B------:R-:W-:Y:S01]  /*2240*/  FFMA R99, R99, R31, R89 ;  /* 0x0000001f63637223 */ /* 0x000fe20000000059 */
[----:B------:R-:W-:Y:S01]  /*2250*/  FFMA R34, R102, R46, R11 ;  /* 0x0000002e66227223 */ /* 0x000fe2000000000b */
[----:B------:R-:W-:Y:S01]  /*2260*/  FFMA R47, R19, R47, R9 ;  /* 0x0000002f132f7223 */ /* 0x000fe20000000009 */
[-C--:B------:R-:W-:Y:S01]  /*2270*/  FFMA R58, R100, R44.reuse, R58 ;  /* 0x0000002c643a7223 */ /* 0x080fe2000000003a */
[-C--:B------:R-:W-:Y:S01]  /*2280*/  FFMA R57, R101, R44.reuse, R57 ;  /* 0x0000002c65397223 */ /* 0x080fe20000000039 */
[-C--:B------:R-:W-:Y:S01]  /*2290*/  FFMA R40, R103, R44.reuse, R40 ;  /* 0x0000002c67287223 */ /* 0x080fe20000000028 */
[----:B------:R0:W5:Y:S04]  /*22a0*/  @!P0 LDG.E.128.CONSTANT R12, desc[UR8][R114.64] ;  /* 0x00000008720c8981 */ /* 0x000168000c1e9d00 */
[----:B------:R-:W-:Y:S04]  /*22b0*/  LDS.128 R60, [R8+0xe00] ;  /* 0x000e0000083c7984 */ /* 0x000fe80000000c00 */
[----:B------:R-:W1:Y:S04]  /*22c0*/  LDS.128 R88, [R22+0xe00] ;  /* 0x000e000016587984 */ /* 0x000e680000000c00 */
[----:B------:R-:W3:Y:S01]  /*22d0*/  LDS.128 R8, [R8+0xe10] ;  /* 0x000e100008087984 */ /* 0x000ee20000000c00 */
        /* <DEDUP_REMOVED lines=17> */
[C---:B--2---:R-:W-:Y:S01]  /*23f0*/  FFMA R44, R100.reuse, R26, R23 ;  /* 0x0000001a642c7223 */ /* 0x044fe20000000017 */
[CC--:B------:R-:W-:Y:S01]  /*2400*/  FFMA R46, R100.reuse, R24.reuse, R113 ;  /* 0x00000018642e7223 */ /* 0x0c0fe20000000071 */
        /* <DEDUP_REMOVED lines=16> */
[----:B------:R-:W-:-:S02]  /*2510*/  FFMA R100, R19, R26, R96 ;  /* 0x0000001a13647223 */ /* 0x000fc40000000060 */
[----:B------:R0:W2:Y:S01]  /*2520*/  LDS.128 R96, [R22+0xe10] ;  /* 0x000e100016607984 */ /* 0x0000a20000000c00 */
[-C--:B------:R-:W-:Y:S01]  /*2530*/  FFMA R71, R16, R27.reuse, R71 ;  /* 0x0000001b10477223 */ /* 0x080fe20000000047 */
[-C--:B------:R-:W-:Y:S01]  /*2540*/  FFMA R79, R17, R27.reuse, R79 ;  /* 0x0000001b114f7223 */ /* 0x080fe2000000004f */
[-C--:B------:R-:W-:Y:S01]  /*2550*/  FFMA R87, R18, R27.reuse, R87 ;  /* 0x0000001b12577223 */ /* 0x080fe20000000057 */
[----:B------:R-:W-:Y:S01]  /*2560*/  FFMA R7, R19, R27, R7 ;  /* 0x0000001b13077223 */ /* 0x000fe20000000007 */
[----:B------:R-:W-:Y:S01]  /*2570*/  ISETP.LE.AND P0, PT, R59, UR4, PT ;  /* 0x000000043b007c0c */ /* 0x000fe2000bf03270 */
        /* <DEDUP_REMOVED lines=9> */
[-C--:B-1----:R-:W-:Y:S01]  /*2610*/  FFMA R19, R60, R91.reuse, R49 ;  /* 0x0000005b3c137223 */ /* 0x082fe20000000031 */
[-C--:B------:R-:W-:Y:S01]  /*2620*/  FFMA R27, R61, R91.reuse, R48 ;  /* 0x0000005b3d1b7223 */ /* 0x080fe20000000030 */
[-C--:B------:R-:W-:Y:S01]  /*2630*/  FFMA R35, R62, R91.reuse, R35 ;  /* 0x0000005b3e237223 */ /* 0x080fe20000000023 */
[-C--:B------:R-:W-:Y:S01]  /*2640*/  FFMA R43, R63, R91.reuse, R43 ;  /* 0x0000005b3f2b7223 */ /* 0x080fe2000000002b */
[-C--:B---3--:R-:W-:Y:S01]  /*2650*/  FFMA R67, R8, R91.reuse, R67 ;  /* 0x0000005b08437223 */ /* 0x088fe20000000043 */
        /* <DEDUP_REMOVED lines=27> */
[----:B------:R-:W-:-:S02]  /*2810*/  LEA R51, R5, R20, 0xc ;  /* 0x0000001405337211 */ /* 0x000fc400078e60ff */
[----:B------:R-:W-:Y:S01]  /*2820*/  LEA R47, R5, R21, 0xc ;  /* 0x00000015052f7211 */ /* 0x000fe200078e60ff */
[----:B------:R-:W-:Y:S08]  /*2830*/  BAR.SYNC.DEFER_BLOCKING 0x0 ;  /* 0x0000000000007b1d */ /* 0x000ff00000010000 */
[----:B------:R-:W-:Y:S06]  /*2840*/  BAR.SYNC.DEFER_BLOCKING 0x0 ;  /* 0x0000000000007b1d */ /* 0x000fec0000010000 */
[----:B0-2---:R-:W-:Y:S05]  /*2850*/  @P1 BRA `(.L_x_0) ;  /* 0x0000000000541947 */ /* 0x005fea0003800000 */
[----:B------:R-:W-:Y:S02]  /*2860*/  LEA R48, R2, R0, 0x4 ;  /* 0x0000000002307211 */ /* 0x000fe400078e20ff */
[----:B------:R-:W-:Y:S02]  /*2870*/  SHF.L.U32 R22, R0, 0xb, RZ ;  /* 0x0000000b00167819 */ /* 0x000fe400000006ff */
[C---:B------:R-:W-:Y:S02]  /*2880*/  LOP3.LUT R50, R48.reuse, 0xffff, RZ, 0xc0, !PT ;  /* 0x0000ffff30327812 */ /* 0x040fe400078ec0ff */
[----:B------:R-:W-:Y:S02]  /*2890*/  SHF.L.U32 R48, R48, 0x4, RZ ;  /* 0x0000000430307819 */ /* 0x000fe400000006ff */
[----:B------:R-:W-:Y:S02]  /*28a0*/  LEA R20, R5, R20, 0xc ;  /* 0x0000001405147211 */ /* 0x000fe400078e60ff */
[----:B------:R-:W-:-:S02]  /*28b0*/  LOP3.LUT R49, R22, 0x800, RZ, 0xc0, !PT ;  /* 0x0000080016317812 */ /* 0x000fc400078ec0ff */
[----:B------:R-:W-:Y:S02]  /*28c0*/  SHF.R.U32.HI R50, RZ, 0x1, R50 ;  /* 0x00000001ff327819 */ /* 0x000fe40000011632 */
[C---:B------:R-:W-:Y:S02]  /*28d0*/  LOP3.LUT R22, R48.reuse, 0x7fe00, RZ, 0xc0, !PT ;  /* 0x0007fe0030167812 */ /* 0x040fe400078ec0ff */
[----:B------:R-:W-:Y:S02]  /*28e0*/  LOP3.LUT R48, R48, 0x1f0, RZ, 0xc0, !PT ;  /* 0x000001f030307812 */ /* 0x000fe400078ec0ff */
[----:B------:R-:W-:Y:S02]  /*28f0*/  IADD3 R20, PT, PT, R49, R20, RZ ;  /* 0x0000001431147210 */ /* 0x000fe40007ffe0ff */
[----:B------:R-:W-:Y:S02]  /*2900*/  LOP3.LUT R49, R50, 0xffff, RZ, 0xc0, !PT ;  /* 0x0000ffff32317812 */ /* 0x000fe400078ec0ff */
[----:B------:R-:W-:-:S02]  /*2910*/  IADD3 R22, PT, PT, R48, R21, R22 ;  /* 0x0000001530167210 */ /* 0x000fc40007ffe016 */
[----:B------:R-:W-:Y:S02]  /*2920*/  LEA R20, R49, R20, 0x2 ;  /* 0x0000001431147211 */ /* 0x000fe400078e10ff */
[C---:B------:R-:W-:Y:S02]  /*2930*/  LEA R22, R5.reuse, R22, 0xc ;  /* 0x0000001605167211 */ /* 0x040fe400078e60ff */
[----:B------:R-:W-:Y:S01]  /*2940*/  LOP3.LUT R5, R5, 0x1, RZ, 0x3c, !PT ;  /* 0x0000000105057812 */ /* 0x000fe200078e3cff */
[----:B-----5:R0:W-:Y:S04]  /*2950*/  STS [R20], R92 ;  /* 0x0000005c14007388 */ /* 0x0201e80000000800 */
[----:B------:R0:W-:Y:S04]  /*2960*/  STS [R20+0x200], R93 ;  /* 0x0002005d14007388 */ /* 0x0001e80000000800 */
[----:B------:R0:W-:Y:S04]  /*2970*/  STS [R20+0x400], R94 ;  /* 0x0004005e14007388 */ /* 0x0001e80000000800 */
[----:B------:R0:W-:Y:S04]  /*2980*/  STS [R20+0x600], R95 ;  /* 0x0006005f14007388 */ /* 0x0001e80000000800 */
[----:B------:R0:W-:Y:S01]  /*2990*/  STS.128 [R22], R12 ;  /* 0x0000000c16007388 */ /* 0x0001e20000000c00 */
[----:B------:R-:W-:Y:S06]  /*29a0*/  BAR.SYNC.DEFER_BLOCKING 0x0 ;  /* 0x0000000000007b1d */ /* 0x000fec0000010000 */
.L_x_0:
[----:B------:R-:W-:Y:S01]  /*29b0*/  LEA R108, R2, R51, 0x5 ;  /* 0x00000033026c7211 */ /* 0x000fe200078e28ff */
[----:B0-----:R-:W-:Y:S01]  /*29c0*/  FFMA R20, R60, R96, R46 ;  /* 0x000000603c147223 */ /* 0x001fe2000000002e */
[----:B------:R-:W-:Y:S01]  /*29d0*/  LEA R109, R0, R47, 0x5 ;  /* 0x0000002f006d7211 */ /* 0x000fe200078e28ff */
[C---:B------:R-:W-:Y:S01]  /*29e0*/  FFMA R21, R60.reuse, R97, R45 ;  /* 0x000000613c157223 */ /* 0x040fe2000000002d */
[----:B------:R-:W-:Y:S01]  /*29f0*/  FFMA R22, R60, R98, R44 ;  /* 0x000000623c167223 */ /* 0x000fe2000000002c */
[----:B------:R3:W0:Y:S01]  /*2a00*/  LDS.128 R56, [R108] ;  /* 0x000000006c387984 */ /* 0x0006220000000c00 */
[----:B------:R-:W1:Y:S01]  /*2a10*/  LDC R107, c[0x0][0x3a0] ;  /* 0x0000e800ff6b7b82 */ /* 0x000e620000000800 */
[----:B------:R-:W-:Y:S01]  /*2a20*/  IADD3 R4, P1, PT, R4, 0x20, RZ ;  /* 0x0000002004047810 */ /* 0x000fe20007f3e0ff */
[----:B------:R-:W-:Y:S01]  /*2a30*/  FFMA R23, R60, R99, R23 ;  /* 0x000000633c177223 */ /* 0x000fe20000000017 */
[----:B------:R3:W2:Y:S01]  /*2a40*/  LDS.128 R52, [R108+0x10] ;  /* 0x000010006c347984 */ /* 0x0006a20000000c00 */
[C---:B------:R-:W-:Y:S01]  /*2a50*/  FFMA R28, R61.reuse, R96, R28 ;  /* 0x000000603d1c7223 */ /* 0x040fe2000000001c */
[C---:B------:R-:W-:Y:S01]  /*2a60*/  FFMA R29, R61.reuse, R97, R29 ;  /* 0x000000613d1d7223 */ /* 0x040fe2000000001d */
[C---:B------:R-:W-:Y:S01]  /*2a70*/  FFMA R30, R61.reuse, R98, R30 ;  /* 0x000000623d1e7223 */ /* 0x040fe2000000001e */
[----:B------:R3:W4:Y:S01]  /*2a80*/  LDS.128 R48, [R109] ;  /* 0x000000006d307984 */ /* 0x0007220000000c00 */
[----:B------:R-:W-:Y:S01]  /*2a90*/  FFMA R31, R61, R99, R31 ;  /* 0x000000633d1f7223 */ /* 0x000fe2000000001f */
[C---:B------:R-:W-:Y:S01]  /*2aa0*/  FFMA R36, R62.reuse, R96, R36 ;  /* 0x000000603e247223 */ /* 0x040fe20000000024 */
[C---:B------:R-:W-:Y:S01]  /*2ab0*/  FFMA R37, R62.reuse, R97, R37 ;  /* 0x000000613e257223 */ /* 0x040fe20000000025 */
[----:B------:R3:W0:Y:S01]  /*2ac0*/  LDS.128 R44, [R109+0x10] ;  /* 0x000010006d2c7984 */ /* 0x0006220000000c00 */
        /* <DEDUP_REMOVED lines=22> */
[----:B------:R-:W-:-:S02]  /*2c30*/  IADD3.X R3, PT, PT, RZ, R3, RZ, P1, !PT ;  /* 0x00000003ff037210 */ /* 0x000fc40000ffe4ff */
[----:B-1----:R-:W-:Y:S01]  /*2c40*/  LEA R6, R107, R6, 0x3 ;  /* 0x000000066b067211 */ /* 0x002fe200078e18ff */
[----:B------:R-:W-:Y:S08]  /*2c50*/  BAR.SYNC.DEFER_BLOCKING 0x0 ;  /* 0x0000000000007b1d */ /* 0x000ff00000010000 */
[----:B------:R-:W-:Y:S06]  /*2c60*/  BAR.SYNC.DEFER_BLOCKING 0x0 ;  /* 0x0000000000007b1d */ /* 0x000fec0000010000 */
[----:B0-234-:R-:W-:Y:S05]  /*2c70*/  @!P0 BRA `(.L_x_1) ;  /* 0xffffffd8006c8947 */ /* 0x01dfea000383ffff */
[----:B------:R-:W0:Y:S01]  /*2c80*/  S2R R3, SR_CTAID.Y ;  /* 0x0000000000037919 */ /* 0x000e220000002600 */
[----:B------:R-:W1:Y:S01]  /*2c90*/  LDC.64 R4, c[0x0][0x390] ;  /* 0x0000e400ff047b82 */ /* 0x000e620000000a00 */
[----:B------:R-:W2:Y:S01]  /*2ca0*/  S2R R7, SR_CTAID.X ;  /* 0x0000000000077919 */ /* 0x000ea20000002500 */
[----:B0-----:R-:W-:Y:S02]  /*2cb0*/  LEA R2, R3, R2, 0x4 ;  /* 0x0000000203027211 */ /* 0x001fe400078e20ff */
[----:B--2---:R-:W-:Y:S02]  /*2cc0*/  LEA R3, R7, R0, 0x4 ;  /* 0x0000000007037211 */ /* 0x004fe400078e20ff */
[----:B------:R-:W-:Y:S02]  /*2cd0*/  SHF.L.U32 R0, R2, 0x3, RZ ;  /* 0x0000000302007819 */ /* 0x000fe400000006ff */
[----:B------:R-:W-:-:S05]  /*2ce0*/  SHF.L.U32 R2, R3, 0x3, RZ ;  /* 0x0000000303027819 */ /* 0x000fca00000006ff */
[----:B------:R-:W-:-:S04]  /*2cf0*/  IMAD R3, R0, R107, R2 ;  /* 0x0000006b00037224 */ /* 0x000fc800078e0202 */
[----:B-1----:R-:W-:Y:S01]  /*2d00*/  IMAD.WIDE R2, R3, 0x4, R4 ;  /* 0x0000000403027825 */ /* 0x002fe200078e0204 */
[----:B------:R-:W-:Y:S03]  /*2d10*/  BAR.SYNC.DEFER_BLOCKING 0x0 ;  /* 0x0000000000007b1d */ /* 0x000fe60000010000 */
[----:B------:R-:W-:-:S04]  /*2d20*/  IMAD.WIDE R4, R107, 0x4, R2 ;  /* 0x000000046b047825 */ /* 0x000fc800078e0202 */
[----:B------:R-:W-:-:S04]  /*2d30*/  IMAD.WIDE R6, R107, 0x4, R4 ;  /* 0x000000046b067825 */ /* 0x000fc800078e0204 */
[----:B------:R-:W-:-:S04]  /*2d40*/  IMAD.WIDE R8, R107, 0x4, R6 ;  /* 0x000000046b087825 */ /* 0x000fc800078e0206 */
[C---:B------:R-:W-:Y:S01]  /*2d50*/  IMAD.WIDE R10, R107.reuse, 0x4, R8 ;  /* 0x000000046b0a7825 */ /* 0x040fe200078e0208 */
[----:B------:R0:W-:Y:S04]  /*2d60*/  STG.E.128 desc[UR8][R2.64], R16 ;  /* 0x0000001002007986 */ /* 0x0001e8000c101d08 */
[----:B------:R-:W-:Y:S01]  /*2d70*/  STG.E.128 desc[UR8][R2.64+0x10], R20 ;  /* 0x0000101402007986 */ /* 0x000fe2000c101d08 */
[----:B-----5:R-:W-:-:S03]  /*2d80*/  IMAD.WIDE R12, R107, 0x4, R10 ;  /* 0x000000046b0c7825 */ /* 0x020fc600078e020a */
[----:B------:R-:W-:Y:S01]  /*2d90*/  STG.E.128 desc[UR8][R4.64], R24 ;  /* 0x0000001804007986 */ /* 0x000fe2000c101d08 */
[----:B------:R-:W-:-:S03]  /*2da0*/  IMAD.WIDE R14, R107, 0x4, R12 ;  /* 0x000000046b0e7825 */ /* 0x000fc600078e020c */
[----:B------:R-:W-:Y:S04]  /*2db0*/  STG.E.128 desc[UR8][R4.64+0x10], R28 ;  /* 0x0000101c04007986 */ /* 0x000fe8000c101d08 */
[----:B------:R-:W-:Y:S01]  /*2dc0*/  STG.E.128 desc[UR8][R6.64], R32 ;  /* 0x0000002006007986 */ /* 0x000fe2000c101d08 */
[----:B0-----:R-:W-:-:S03]  /*2dd0*/  IMAD.WIDE R16, R107, 0x4, R14 ;  /* 0x000000046b107825 */ /* 0x001fc600078e020e */
[----:B------:R-:W-:Y:S04]  /*2de0*/  STG.E.128 desc[UR8][R6.64+0x10], R36 ;  /* 0x0000102406007986 */ /* 0x000fe8000c101d08 */
        /* <DEDUP_REMOVED lines=9> */
[----:B------:R-:W-:Y:S01]  /*2e80*/  STG.E.128 desc[UR8][R16.64+0x10], R96 ;  /* 0x0000106010007986 */ /* 0x000fe2000c101d08 */
[----:B------:R-:W-:Y:S05]  /*2e90*/  EXIT ;  /* 0x000000000000794d */ /* 0x000fea0003800000 */
.L_x_2:
[----:B------:R-:W-:-:S00]  /*2ea0*/  BRA `(.L_x_2) ;  /* 0xfffffffc00fc7947 */ /* 0x000fc0000383ffff */
[----:B------:R-:W-:-:S00]  /*2eb0*/  NOP ;  /* 0x0000000000007918 */ /* 0x000fc00000000000 */
        /* <DEDUP_REMOVED lines=12> */
.L_x_3:


//--------------------- .nv.shared._Z8Sgemm_v2ILi128ELi8ELi128ELi8ELi8EEvPfS0_S0_iii --------------------------
	.section	.nv.shared._Z8Sgemm_v2ILi128ELi8ELi128ELi8ELi8EEvPfS0_S0_iii,"aw",@nobits
	.sectionflags	@""
	.align	4
.nv.shared._Z8Sgemm_v2ILi128ELi8ELi128ELi8ELi8EEvPfS0_S0_iii:
	.zero		17408


//--------------------- .nv.shared.reserved.0     --------------------------
	.section	.nv.shared.reserved.0,"aw",@nobits
	.weak		__nv_reservedSMEM_offset_0_alias
	.size		__nv_reservedSMEM_offset_0_alias, 0, 64
	.other		__nv_reservedSMEM_offset_0_alias,@"STO_CUDA_RESERVED_SHARED STV_DEFAULT"
__nv_reservedSMEM_offset_0_alias:
	.zero		0
	.zero		64


//--------------------- .nv.constant0._Z8Sgemm_v2ILi128ELi8ELi128ELi8ELi8EEvPfS0_S0_iii --------------------------
	.section	.nv.constant0._Z8Sgemm_v2ILi128ELi8ELi128ELi8ELi8EEvPfS0_S0_iii,"a",@progbits
	.sectionflags	@""
	.align	4
.nv.constant0._Z8Sgemm_v2ILi128ELi8ELi128ELi8ELi8EEvPfS0_S0_iii:
	.zero		932


//--------------------- SYMBOLS --------------------------

	.type		.nv.reservedSmem.offset0,@object
	.size		.nv.reservedSmem.offset0,0x4
	.type		.nv.reservedSmem.cap,@object
	.size		.nv.reservedSmem.cap,0x4
